//
// Generated by NVIDIA NVVM Compiler
//
// Compiler Build ID: CL-36424714
// Cuda compilation tools, release 13.0, V13.0.88
// Based on NVVM 20.0.0
//

.version 9.0
.target sm_100
.address_size 64

	// .globl	_Z4funcPiS_S_S_iiii
.extern .func  (.param .b64 func_retval0) malloc
(
	.param .b64 malloc_param_0
)
;
.global .align 1 .b8 _ZN34_INTERNAL_0b64636f_4_k_cu_9b365f424cuda3std3__45__cpo5beginE[1];
.global .align 1 .b8 _ZN34_INTERNAL_0b64636f_4_k_cu_9b365f424cuda3std3__45__cpo3endE[1];
.global .align 1 .b8 _ZN34_INTERNAL_0b64636f_4_k_cu_9b365f424cuda3std3__45__cpo6cbeginE[1];
.global .align 1 .b8 _ZN34_INTERNAL_0b64636f_4_k_cu_9b365f424cuda3std3__45__cpo4cendE[1];
.global .align 1 .b8 _ZN34_INTERNAL_0b64636f_4_k_cu_9b365f424cuda3std3__45__cpo6rbeginE[1];
.global .align 1 .b8 _ZN34_INTERNAL_0b64636f_4_k_cu_9b365f424cuda3std3__45__cpo4rendE[1];
.global .align 1 .b8 _ZN34_INTERNAL_0b64636f_4_k_cu_9b365f424cuda3std3__45__cpo7crbeginE[1];
.global .align 1 .b8 _ZN34_INTERNAL_0b64636f_4_k_cu_9b365f424cuda3std3__45__cpo5crendE[1];
.global .align 1 .b8 _ZN34_INTERNAL_0b64636f_4_k_cu_9b365f424cuda3std3__436_GLOBAL__N__0b64636f_4_k_cu_9b365f426ignoreE[1];
.global .align 1 .b8 _ZN34_INTERNAL_0b64636f_4_k_cu_9b365f424cuda3std3__419piecewise_constructE[1];
.global .align 1 .b8 _ZN34_INTERNAL_0b64636f_4_k_cu_9b365f424cuda3std3__48in_placeE[1];
.global .align 1 .b8 _ZN34_INTERNAL_0b64636f_4_k_cu_9b365f424cuda3std3__420unreachable_sentinelE[1];
.global .align 1 .b8 _ZN34_INTERNAL_0b64636f_4_k_cu_9b365f424cuda3std3__47nulloptE[1];
.global .align 1 .b8 _ZN34_INTERNAL_0b64636f_4_k_cu_9b365f424cuda3std3__48unexpectE[1];
.global .align 1 .b8 _ZN34_INTERNAL_0b64636f_4_k_cu_9b365f424cuda3std6ranges3__45__cpo4swapE[1];
.global .align 1 .b8 _ZN34_INTERNAL_0b64636f_4_k_cu_9b365f424cuda3std6ranges3__45__cpo9iter_moveE[1];
.global .align 1 .b8 _ZN34_INTERNAL_0b64636f_4_k_cu_9b365f424cuda3std6ranges3__45__cpo5beginE[1];
.global .align 1 .b8 _ZN34_INTERNAL_0b64636f_4_k_cu_9b365f424cuda3std6ranges3__45__cpo3endE[1];
.global .align 1 .b8 _ZN34_INTERNAL_0b64636f_4_k_cu_9b365f424cuda3std6ranges3__45__cpo6cbeginE[1];
.global .align 1 .b8 _ZN34_INTERNAL_0b64636f_4_k_cu_9b365f424cuda3std6ranges3__45__cpo4cendE[1];
.global .align 1 .b8 _ZN34_INTERNAL_0b64636f_4_k_cu_9b365f424cuda3std6ranges3__45__cpo7advanceE[1];
.global .align 1 .b8 _ZN34_INTERNAL_0b64636f_4_k_cu_9b365f424cuda3std6ranges3__45__cpo9iter_swapE[1];
.global .align 1 .b8 _ZN34_INTERNAL_0b64636f_4_k_cu_9b365f424cuda3std6ranges3__45__cpo4nextE[1];
.global .align 1 .b8 _ZN34_INTERNAL_0b64636f_4_k_cu_9b365f424cuda3std6ranges3__45__cpo4prevE[1];
.global .align 1 .b8 _ZN34_INTERNAL_0b64636f_4_k_cu_9b365f424cuda3std6ranges3__45__cpo4dataE[1];
.global .align 1 .b8 _ZN34_INTERNAL_0b64636f_4_k_cu_9b365f424cuda3std6ranges3__45__cpo5cdataE[1];
.global .align 1 .b8 _ZN34_INTERNAL_0b64636f_4_k_cu_9b365f424cuda3std6ranges3__45__cpo4sizeE[1];
.global .align 1 .b8 _ZN34_INTERNAL_0b64636f_4_k_cu_9b365f424cuda3std6ranges3__45__cpo5ssizeE[1];
.global .align 1 .b8 _ZN34_INTERNAL_0b64636f_4_k_cu_9b365f424cuda3std6ranges3__45__cpo8distanceE[1];
.global .align 1 .b8 _ZN34_INTERNAL_0b64636f_4_k_cu_9b365f426thrust24THRUST_300001_SM_1000_NS8cuda_cub3parE[1];
.global .align 1 .b8 _ZN34_INTERNAL_0b64636f_4_k_cu_9b365f426thrust24THRUST_300001_SM_1000_NS8cuda_cub10par_nosyncE[1];
.global .align 1 .b8 _ZN34_INTERNAL_0b64636f_4_k_cu_9b365f426thrust24THRUST_300001_SM_1000_NS6system6detail10sequential3seqE[1];
.global .align 1 .b8 _ZN34_INTERNAL_0b64636f_4_k_cu_9b365f426thrust24THRUST_300001_SM_1000_NS6system3cpp3parE[1];
.global .align 1 .b8 _ZN34_INTERNAL_0b64636f_4_k_cu_9b365f426thrust24THRUST_300001_SM_1000_NS12placeholders2_1E[1];
.global .align 1 .b8 _ZN34_INTERNAL_0b64636f_4_k_cu_9b365f426thrust24THRUST_300001_SM_1000_NS12placeholders2_2E[1];
.global .align 1 .b8 _ZN34_INTERNAL_0b64636f_4_k_cu_9b365f426thrust24THRUST_300001_SM_1000_NS12placeholders2_3E[1];
.global .align 1 .b8 _ZN34_INTERNAL_0b64636f_4_k_cu_9b365f426thrust24THRUST_300001_SM_1000_NS12placeholders2_4E[1];
.global .align 1 .b8 _ZN34_INTERNAL_0b64636f_4_k_cu_9b365f426thrust24THRUST_300001_SM_1000_NS12placeholders2_5E[1];
.global .align 1 .b8 _ZN34_INTERNAL_0b64636f_4_k_cu_9b365f426thrust24THRUST_300001_SM_1000_NS12placeholders2_6E[1];
.global .align 1 .b8 _ZN34_INTERNAL_0b64636f_4_k_cu_9b365f426thrust24THRUST_300001_SM_1000_NS12placeholders2_7E[1];
.global .align 1 .b8 _ZN34_INTERNAL_0b64636f_4_k_cu_9b365f426thrust24THRUST_300001_SM_1000_NS12placeholders2_8E[1];
.global .align 1 .b8 _ZN34_INTERNAL_0b64636f_4_k_cu_9b365f426thrust24THRUST_300001_SM_1000_NS12placeholders2_9E[1];
.global .align 1 .b8 _ZN34_INTERNAL_0b64636f_4_k_cu_9b365f426thrust24THRUST_300001_SM_1000_NS12placeholders3_10E[1];
.global .align 1 .b8 _ZN34_INTERNAL_0b64636f_4_k_cu_9b365f426thrust24THRUST_300001_SM_1000_NS3seqE[1];
.global .align 1 .b8 _ZN34_INTERNAL_0b64636f_4_k_cu_9b365f426thrust24THRUST_300001_SM_1000_NS6deviceE[1];

.visible .entry _Z4funcPiS_S_S_iiii(
	.param .u64 .ptr .align 1 _Z4funcPiS_S_S_iiii_param_0,
	.param .u64 .ptr .align 1 _Z4funcPiS_S_S_iiii_param_1,
	.param .u64 .ptr .align 1 _Z4funcPiS_S_S_iiii_param_2,
	.param .u64 .ptr .align 1 _Z4funcPiS_S_S_iiii_param_3,
	.param .u32 _Z4funcPiS_S_S_iiii_param_4,
	.param .u32 _Z4funcPiS_S_S_iiii_param_5,
	.param .u32 _Z4funcPiS_S_S_iiii_param_6,
	.param .u32 _Z4funcPiS_S_S_iiii_param_7
)
{
	.reg .pred 	%p<81>;
	.reg .b16 	%rs<4>;
	.reg .b32 	%r<419>;
	.reg .b64 	%rd<168>;

	ld.param.u64 	%rd38, [_Z4funcPiS_S_S_iiii_param_0];
	ld.param.u64 	%rd39, [_Z4funcPiS_S_S_iiii_param_1];
	ld.param.u64 	%rd40, [_Z4funcPiS_S_S_iiii_param_2];
	ld.param.u64 	%rd41, [_Z4funcPiS_S_S_iiii_param_3];
	ld.param.u32 	%r154, [_Z4funcPiS_S_S_iiii_param_4];
	ld.param.u32 	%r155, [_Z4funcPiS_S_S_iiii_param_5];
	ld.param.u32 	%r156, [_Z4funcPiS_S_S_iiii_param_6];
	ld.param.u32 	%r157, [_Z4funcPiS_S_S_iiii_param_7];
	cvta.to.global.u64 	%rd1, %rd41;
	cvta.to.global.u64 	%rd2, %rd40;
	cvta.to.global.u64 	%rd3, %rd39;
	cvta.to.global.u64 	%rd4, %rd38;
	mov.u32 	%r158, %ctaid.x;
	mov.u32 	%r159, %ntid.x;
	mov.u32 	%r160, %tid.x;
	mad.lo.s32 	%r1, %r158, %r159, %r160;
	mul.wide.s32 	%rd5, %r154, 4;
	{ // callseq 0, 0
	.param .b64 param0;
	st.param.b64 	[param0], %rd5;
	.param .b64 retval0;
	call.uni (retval0), 
	malloc, 
	(
	param0
	);
	ld.param.b64 	%rd42, [retval0];
	} // callseq 0
	setp.eq.s32 	%p1, %r154, 0;
	@%p1 bra 	$L__BB0_3;
	mov.b64 	%rd159, 0;
$L__BB0_2:
	add.s64 	%rd44, %rd42, %rd159;
	mov.b16 	%rs1, 0;
	st.u8 	[%rd44], %rs1;
	add.s64 	%rd159, %rd159, 1;
	setp.lt.u64 	%p2, %rd159, %rd5;
	@%p2 bra 	$L__BB0_2;
$L__BB0_3:
	mul.wide.s32 	%rd9, %r155, 4;
	{ // callseq 1, 0
	.param .b64 param0;
	st.param.b64 	[param0], %rd9;
	.param .b64 retval0;
	call.uni (retval0), 
	malloc, 
	(
	param0
	);
	ld.param.b64 	%rd45, [retval0];
	} // callseq 1
	setp.eq.s32 	%p3, %r155, 0;
	@%p3 bra 	$L__BB0_6;
	mov.b64 	%rd160, 0;
$L__BB0_5:
	add.s64 	%rd47, %rd45, %rd160;
	mov.b16 	%rs2, 0;
	st.u8 	[%rd47], %rs2;
	add.s64 	%rd160, %rd160, 1;
	setp.lt.u64 	%p4, %rd160, %rd9;
	@%p4 bra 	$L__BB0_5;
$L__BB0_6:
	setp.lt.s32 	%p5, %r156, 1;
	@%p5 bra 	$L__BB0_25;
	sub.s32 	%r2, %r154, %r155;
	add.s64 	%rd13, %rd1, %rd5;
	add.s32 	%r3, %r155, -2;
	mov.b32 	%r345, 0;
	mov.u32 	%r346, %r1;
$L__BB0_8:
	not.b32 	%r163, %r345;
	add.s32 	%r6, %r155, %r163;
	add.s32 	%r164, %r154, %r163;
	setp.ge.s32 	%p6, %r2, %r164;
	mov.b32 	%r350, 1;
	@%p6 bra 	$L__BB0_17;
	and.b32  	%r7, %r6, 3;
	sub.s32 	%r165, %r3, %r345;
	setp.lt.u32 	%p7, %r165, 3;
	mov.b64 	%rd164, 1;
	mov.u32 	%r349, %r2;
	@%p7 bra 	$L__BB0_12;
	and.b32  	%r8, %r6, -4;
	mov.b32 	%r348, 0;
	mov.b64 	%rd164, 1;
	mov.u32 	%r349, %r2;
$L__BB0_11:
	add.s32 	%r167, %r349, 1;
	cvt.s64.s32 	%rd52, %r167;
	mul.lo.s64 	%rd53, %rd164, %rd52;
	add.s32 	%r168, %r349, 2;
	cvt.s64.s32 	%rd54, %r168;
	mul.lo.s64 	%rd55, %rd53, %rd54;
	add.s32 	%r169, %r349, 3;
	cvt.s64.s32 	%rd56, %r169;
	mul.lo.s64 	%rd57, %rd55, %rd56;
	add.s32 	%r349, %r349, 4;
	cvt.s64.s32 	%rd58, %r349;
	mul.lo.s64 	%rd164, %rd57, %rd58;
	add.s32 	%r348, %r348, 4;
	setp.ne.s32 	%p8, %r348, %r8;
	@%p8 bra 	$L__BB0_11;
$L__BB0_12:
	setp.eq.s32 	%p9, %r7, 0;
	@%p9 bra 	$L__BB0_16;
	add.s32 	%r170, %r349, 1;
	cvt.s64.s32 	%rd59, %r170;
	mul.lo.s64 	%rd164, %rd164, %rd59;
	setp.eq.s32 	%p10, %r7, 1;
	@%p10 bra 	$L__BB0_16;
	add.s32 	%r171, %r349, 2;
	cvt.s64.s32 	%rd60, %r171;
	mul.lo.s64 	%rd164, %rd164, %rd60;
	setp.eq.s32 	%p11, %r7, 2;
	@%p11 bra 	$L__BB0_16;
	add.s32 	%r172, %r349, 3;
	cvt.s64.s32 	%rd61, %r172;
	mul.lo.s64 	%rd164, %rd164, %rd61;
$L__BB0_16:
	cvt.u32.u64 	%r350, %rd164;
$L__BB0_17:
	div.s32 	%r16, %r346, %r350;
	mul.wide.s32 	%rd62, %r16, 4;
	add.s64 	%rd22, %rd1, %rd62;
	ld.global.u32 	%r173, [%rd22];
	mul.wide.u32 	%rd63, %r345, 4;
	add.s64 	%rd64, %rd45, %rd63;
	st.u32 	[%rd64], %r173;
	setp.ge.s32 	%p12, %r16, %r154;
	@%p12 bra 	$L__BB0_24;
	sub.s32 	%r174, %r154, %r16;
	and.b32  	%r17, %r174, 3;
	setp.eq.s32 	%p13, %r17, 0;
	mov.u32 	%r351, %r16;
	@%p13 bra 	$L__BB0_22;
	add.s32 	%r351, %r16, 1;
	ld.global.u32 	%r175, [%rd22+4];
	st.global.u32 	[%rd22], %r175;
	setp.eq.s32 	%p14, %r17, 1;
	@%p14 bra 	$L__BB0_22;
	add.s32 	%r351, %r16, 2;
	ld.global.u32 	%r176, [%rd22+8];
	st.global.u32 	[%rd22+4], %r176;
	setp.eq.s32 	%p15, %r17, 2;
	@%p15 bra 	$L__BB0_22;
	add.s32 	%r351, %r16, 3;
	ld.global.u32 	%r177, [%rd22+12];
	st.global.u32 	[%rd22+8], %r177;
$L__BB0_22:
	sub.s32 	%r178, %r16, %r154;
	setp.gt.u32 	%p16, %r178, -4;
	@%p16 bra 	$L__BB0_24;
$L__BB0_23:
	mul.wide.s32 	%rd65, %r351, 4;
	add.s64 	%rd66, %rd1, %rd65;
	ld.global.u32 	%r179, [%rd66+4];
	st.global.u32 	[%rd66], %r179;
	ld.global.u32 	%r180, [%rd66+8];
	st.global.u32 	[%rd66+4], %r180;
	ld.global.u32 	%r181, [%rd66+12];
	st.global.u32 	[%rd66+8], %r181;
	add.s32 	%r351, %r351, 4;
	ld.global.u32 	%r182, [%rd66+16];
	st.global.u32 	[%rd66+12], %r182;
	setp.ne.s32 	%p17, %r351, %r154;
	@%p17 bra 	$L__BB0_23;
$L__BB0_24:
	mov.b32 	%r183, 0;
	st.global.u32 	[%rd13+-4], %r183;
	rem.s32 	%r346, %r346, %r350;
	add.s32 	%r345, %r345, 1;
	setp.ne.s32 	%p18, %r345, %r156;
	@%p18 bra 	$L__BB0_8;
$L__BB0_25:
	mul.wide.s32 	%rd23, %r156, 4;
	{ // callseq 2, 0
	.param .b64 param0;
	st.param.b64 	[param0], %rd23;
	.param .b64 retval0;
	call.uni (retval0), 
	malloc, 
	(
	param0
	);
	ld.param.b64 	%rd67, [retval0];
	} // callseq 2
	setp.eq.s32 	%p19, %r156, 0;
	@%p19 bra 	$L__BB0_28;
	mov.b64 	%rd165, 0;
$L__BB0_27:
	add.s64 	%rd69, %rd67, %rd165;
	mov.b16 	%rs3, 0;
	st.u8 	[%rd69], %rs3;
	add.s64 	%rd165, %rd165, 1;
	setp.lt.u64 	%p20, %rd165, %rd23;
	@%p20 bra 	$L__BB0_27;
$L__BB0_28:
	setp.lt.s32 	%p21, %r156, 1;
	mov.b32 	%r366, 0;
	@%p21 bra 	$L__BB0_84;
	and.b32  	%r26, %r156, 15;
	setp.lt.u32 	%p22, %r156, 16;
	mov.b32 	%r353, 0;
	@%p22 bra 	$L__BB0_32;
	and.b32  	%r353, %r156, 2147483632;
	mov.b32 	%r358, 0;
$L__BB0_31:
	.pragma "nounroll";
	mul.wide.u32 	%rd70, %r358, 4;
	add.s64 	%rd71, %rd2, %rd70;
	ld.global.u32 	%r187, [%rd71];
	mul.wide.s32 	%rd72, %r187, 4;
	add.s64 	%rd73, %rd45, %rd72;
	ld.u32 	%r188, [%rd73+-4];
	add.s64 	%rd74, %rd67, %rd70;
	st.u32 	[%rd74], %r188;
	ld.global.u32 	%r189, [%rd71+4];
	mul.wide.s32 	%rd75, %r189, 4;
	add.s64 	%rd76, %rd45, %rd75;
	ld.u32 	%r190, [%rd76+-4];
	st.u32 	[%rd74+4], %r190;
	ld.global.u32 	%r191, [%rd71+8];
	mul.wide.s32 	%rd77, %r191, 4;
	add.s64 	%rd78, %rd45, %rd77;
	ld.u32 	%r192, [%rd78+-4];
	st.u32 	[%rd74+8], %r192;
	ld.global.u32 	%r193, [%rd71+12];
	mul.wide.s32 	%rd79, %r193, 4;
	add.s64 	%rd80, %rd45, %rd79;
	ld.u32 	%r194, [%rd80+-4];
	st.u32 	[%rd74+12], %r194;
	ld.global.u32 	%r195, [%rd71+16];
	mul.wide.s32 	%rd81, %r195, 4;
	add.s64 	%rd82, %rd45, %rd81;
	ld.u32 	%r196, [%rd82+-4];
	st.u32 	[%rd74+16], %r196;
	ld.global.u32 	%r197, [%rd71+20];
	mul.wide.s32 	%rd83, %r197, 4;
	add.s64 	%rd84, %rd45, %rd83;
	ld.u32 	%r198, [%rd84+-4];
	st.u32 	[%rd74+20], %r198;
	ld.global.u32 	%r199, [%rd71+24];
	mul.wide.s32 	%rd85, %r199, 4;
	add.s64 	%rd86, %rd45, %rd85;
	ld.u32 	%r200, [%rd86+-4];
	st.u32 	[%rd74+24], %r200;
	ld.global.u32 	%r201, [%rd71+28];
	mul.wide.s32 	%rd87, %r201, 4;
	add.s64 	%rd88, %rd45, %rd87;
	ld.u32 	%r202, [%rd88+-4];
	st.u32 	[%rd74+28], %r202;
	ld.global.u32 	%r203, [%rd71+32];
	mul.wide.s32 	%rd89, %r203, 4;
	add.s64 	%rd90, %rd45, %rd89;
	ld.u32 	%r204, [%rd90+-4];
	st.u32 	[%rd74+32], %r204;
	ld.global.u32 	%r205, [%rd71+36];
	mul.wide.s32 	%rd91, %r205, 4;
	add.s64 	%rd92, %rd45, %rd91;
	ld.u32 	%r206, [%rd92+-4];
	st.u32 	[%rd74+36], %r206;
	ld.global.u32 	%r207, [%rd71+40];
	mul.wide.s32 	%rd93, %r207, 4;
	add.s64 	%rd94, %rd45, %rd93;
	ld.u32 	%r208, [%rd94+-4];
	st.u32 	[%rd74+40], %r208;
	ld.global.u32 	%r209, [%rd71+44];
	mul.wide.s32 	%rd95, %r209, 4;
	add.s64 	%rd96, %rd45, %rd95;
	ld.u32 	%r210, [%rd96+-4];
	st.u32 	[%rd74+44], %r210;
	ld.global.u32 	%r211, [%rd71+48];
	mul.wide.s32 	%rd97, %r211, 4;
	add.s64 	%rd98, %rd45, %rd97;
	ld.u32 	%r212, [%rd98+-4];
	st.u32 	[%rd74+48], %r212;
	ld.global.u32 	%r213, [%rd71+52];
	mul.wide.s32 	%rd99, %r213, 4;
	add.s64 	%rd100, %rd45, %rd99;
	ld.u32 	%r214, [%rd100+-4];
	st.u32 	[%rd74+52], %r214;
	ld.global.u32 	%r215, [%rd71+56];
	mul.wide.s32 	%rd101, %r215, 4;
	add.s64 	%rd102, %rd45, %rd101;
	ld.u32 	%r216, [%rd102+-4];
	st.u32 	[%rd74+56], %r216;
	ld.global.u32 	%r217, [%rd71+60];
	mul.wide.s32 	%rd103, %r217, 4;
	add.s64 	%rd104, %rd45, %rd103;
	ld.u32 	%r218, [%rd104+-4];
	st.u32 	[%rd74+60], %r218;
	add.s32 	%r358, %r358, 16;
	setp.eq.s32 	%p23, %r358, %r353;
	@%p23 bra 	$L__BB0_32;
	bra.uni 	$L__BB0_31;
$L__BB0_32:
	setp.eq.s32 	%p24, %r26, 0;
	@%p24 bra 	$L__BB0_41;
	and.b32  	%r29, %r156, 7;
	setp.lt.u32 	%p25, %r26, 8;
	@%p25 bra 	$L__BB0_35;
	mul.wide.u32 	%rd105, %r353, 4;
	add.s64 	%rd106, %rd2, %rd105;
	ld.global.u32 	%r219, [%rd106];
	mul.wide.s32 	%rd107, %r219, 4;
	add.s64 	%rd108, %rd45, %rd107;
	ld.u32 	%r220, [%rd108+-4];
	add.s64 	%rd109, %rd67, %rd105;
	st.u32 	[%rd109], %r220;
	ld.global.u32 	%r221, [%rd106+4];
	mul.wide.s32 	%rd110, %r221, 4;
	add.s64 	%rd111, %rd45, %rd110;
	ld.u32 	%r222, [%rd111+-4];
	st.u32 	[%rd109+4], %r222;
	ld.global.u32 	%r223, [%rd106+8];
	mul.wide.s32 	%rd112, %r223, 4;
	add.s64 	%rd113, %rd45, %rd112;
	ld.u32 	%r224, [%rd113+-4];
	st.u32 	[%rd109+8], %r224;
	ld.global.u32 	%r225, [%rd106+12];
	mul.wide.s32 	%rd114, %r225, 4;
	add.s64 	%rd115, %rd45, %rd114;
	ld.u32 	%r226, [%rd115+-4];
	st.u32 	[%rd109+12], %r226;
	ld.global.u32 	%r227, [%rd106+16];
	mul.wide.s32 	%rd116, %r227, 4;
	add.s64 	%rd117, %rd45, %rd116;
	ld.u32 	%r228, [%rd117+-4];
	st.u32 	[%rd109+16], %r228;
	ld.global.u32 	%r229, [%rd106+20];
	mul.wide.s32 	%rd118, %r229, 4;
	add.s64 	%rd119, %rd45, %rd118;
	ld.u32 	%r230, [%rd119+-4];
	st.u32 	[%rd109+20], %r230;
	ld.global.u32 	%r231, [%rd106+24];
	mul.wide.s32 	%rd120, %r231, 4;
	add.s64 	%rd121, %rd45, %rd120;
	ld.u32 	%r232, [%rd121+-4];
	st.u32 	[%rd109+24], %r232;
	ld.global.u32 	%r233, [%rd106+28];
	mul.wide.s32 	%rd122, %r233, 4;
	add.s64 	%rd123, %rd45, %rd122;
	ld.u32 	%r234, [%rd123+-4];
	st.u32 	[%rd109+28], %r234;
	add.s32 	%r353, %r353, 8;
$L__BB0_35:
	setp.eq.s32 	%p26, %r29, 0;
	@%p26 bra 	$L__BB0_41;
	and.b32  	%r32, %r156, 3;
	setp.lt.u32 	%p27, %r29, 4;
	@%p27 bra 	$L__BB0_38;
	mul.wide.u32 	%rd124, %r353, 4;
	add.s64 	%rd125, %rd2, %rd124;
	ld.global.u32 	%r235, [%rd125];
	mul.wide.s32 	%rd126, %r235, 4;
	add.s64 	%rd127, %rd45, %rd126;
	ld.u32 	%r236, [%rd127+-4];
	add.s64 	%rd128, %rd67, %rd124;
	st.u32 	[%rd128], %r236;
	ld.global.u32 	%r237, [%rd125+4];
	mul.wide.s32 	%rd129, %r237, 4;
	add.s64 	%rd130, %rd45, %rd129;
	ld.u32 	%r238, [%rd130+-4];
	st.u32 	[%rd128+4], %r238;
	ld.global.u32 	%r239, [%rd125+8];
	mul.wide.s32 	%rd131, %r239, 4;
	add.s64 	%rd132, %rd45, %rd131;
	ld.u32 	%r240, [%rd132+-4];
	st.u32 	[%rd128+8], %r240;
	ld.global.u32 	%r241, [%rd125+12];
	mul.wide.s32 	%rd133, %r241, 4;
	add.s64 	%rd134, %rd45, %rd133;
	ld.u32 	%r242, [%rd134+-4];
	st.u32 	[%rd128+12], %r242;
	add.s32 	%r353, %r353, 4;
$L__BB0_38:
	setp.eq.s32 	%p28, %r32, 0;
	@%p28 bra 	$L__BB0_41;
	mov.b32 	%r357, 0;
$L__BB0_40:
	.pragma "nounroll";
	mul.wide.u32 	%rd135, %r353, 4;
	add.s64 	%rd136, %rd2, %rd135;
	ld.global.u32 	%r244, [%rd136];
	mul.wide.s32 	%rd137, %r244, 4;
	add.s64 	%rd138, %rd45, %rd137;
	ld.u32 	%r245, [%rd138+-4];
	add.s64 	%rd139, %rd67, %rd135;
	st.u32 	[%rd139], %r245;
	add.s32 	%r353, %r353, 1;
	add.s32 	%r357, %r357, 1;
	setp.ne.s32 	%p29, %r357, %r32;
	@%p29 bra 	$L__BB0_40;
$L__BB0_41:
	mov.b32 	%r359, 0;
	mov.u32 	%r367, %r359;
	mov.u32 	%r366, %r359;
$L__BB0_42:
	setp.ge.s32 	%p30, %r367, %r157;
	@%p30 bra 	$L__BB0_83;
	mul.wide.u32 	%rd140, %r359, 4;
	add.s64 	%rd27, %rd67, %rd140;
	sub.s32 	%r44, %r157, %r367;
	and.b32  	%r45, %r44, 7;
	sub.s32 	%r248, %r367, %r157;
	setp.gt.u32 	%p31, %r248, -8;
	mov.u32 	%r384, %r367;
	@%p31 bra 	$L__BB0_62;
	and.b32  	%r46, %r44, -8;
	mov.b32 	%r365, 0;
	mov.u32 	%r384, %r367;
$L__BB0_45:
	.pragma "nounroll";
	setp.gt.s32 	%p32, %r366, %r359;
	mul.wide.s32 	%rd141, %r384, 4;
	add.s64 	%rd28, %rd3, %rd141;
	@%p32 bra 	$L__BB0_47;
	ld.u32 	%r250, [%rd27];
	ld.global.u32 	%r251, [%rd28];
	setp.eq.s32 	%p33, %r250, %r251;
	add.s32 	%r252, %r384, 1;
	selp.u32 	%r253, 1, 0, %p33;
	add.s32 	%r366, %r366, %r253;
	selp.b32 	%r367, %r252, %r367, %p33;
$L__BB0_47:
	setp.gt.s32 	%p34, %r366, %r359;
	@%p34 bra 	$L__BB0_49;
	ld.u32 	%r254, [%rd27];
	ld.global.u32 	%r255, [%rd28+4];
	setp.eq.s32 	%p35, %r254, %r255;
	add.s32 	%r256, %r384, 2;
	selp.u32 	%r257, 1, 0, %p35;
	add.s32 	%r366, %r366, %r257;
	selp.b32 	%r367, %r256, %r367, %p35;
$L__BB0_49:
	setp.gt.s32 	%p36, %r366, %r359;
	@%p36 bra 	$L__BB0_51;
	ld.u32 	%r258, [%rd27];
	ld.global.u32 	%r259, [%rd28+8];
	setp.eq.s32 	%p37, %r258, %r259;
	add.s32 	%r260, %r384, 3;
	selp.u32 	%r261, 1, 0, %p37;
	add.s32 	%r366, %r366, %r261;
	selp.b32 	%r367, %r260, %r367, %p37;
$L__BB0_51:
	setp.gt.s32 	%p38, %r366, %r359;
	@%p38 bra 	$L__BB0_53;
	ld.u32 	%r262, [%rd27];
	ld.global.u32 	%r263, [%rd28+12];
	setp.eq.s32 	%p39, %r262, %r263;
	add.s32 	%r264, %r384, 4;
	selp.u32 	%r265, 1, 0, %p39;
	add.s32 	%r366, %r366, %r265;
	selp.b32 	%r367, %r264, %r367, %p39;
$L__BB0_53:
	setp.gt.s32 	%p40, %r366, %r359;
	@%p40 bra 	$L__BB0_55;
	ld.u32 	%r266, [%rd27];
	ld.global.u32 	%r267, [%rd28+16];
	setp.eq.s32 	%p41, %r266, %r267;
	add.s32 	%r268, %r384, 5;
	selp.u32 	%r269, 1, 0, %p41;
	add.s32 	%r366, %r366, %r269;
	selp.b32 	%r367, %r268, %r367, %p41;
$L__BB0_55:
	setp.gt.s32 	%p42, %r366, %r359;
	@%p42 bra 	$L__BB0_57;
	ld.u32 	%r270, [%rd27];
	ld.global.u32 	%r271, [%rd28+20];
	setp.eq.s32 	%p43, %r270, %r271;
	add.s32 	%r272, %r384, 6;
	selp.u32 	%r273, 1, 0, %p43;
	add.s32 	%r366, %r366, %r273;
	selp.b32 	%r367, %r272, %r367, %p43;
$L__BB0_57:
	setp.gt.s32 	%p44, %r366, %r359;
	@%p44 bra 	$L__BB0_59;
	ld.u32 	%r274, [%rd27];
	ld.global.u32 	%r275, [%rd28+24];
	setp.eq.s32 	%p45, %r274, %r275;
	add.s32 	%r276, %r384, 7;
	selp.u32 	%r277, 1, 0, %p45;
	add.s32 	%r366, %r366, %r277;
	selp.b32 	%r367, %r276, %r367, %p45;
$L__BB0_59:
	setp.gt.s32 	%p46, %r366, %r359;
	@%p46 bra 	$L__BB0_61;
	ld.u32 	%r278, [%rd27];
	ld.global.u32 	%r279, [%rd28+28];
	setp.eq.s32 	%p47, %r278, %r279;
	add.s32 	%r280, %r384, 8;
	selp.u32 	%r281, 1, 0, %p47;
	add.s32 	%r366, %r366, %r281;
	selp.b32 	%r367, %r280, %r367, %p47;
$L__BB0_61:
	add.s32 	%r384, %r384, 8;
	add.s32 	%r365, %r365, 8;
	setp.ne.s32 	%p48, %r365, %r46;
	@%p48 bra 	$L__BB0_45;
$L__BB0_62:
	setp.eq.s32 	%p49, %r45, 0;
	@%p49 bra 	$L__BB0_83;
	and.b32  	%r90, %r44, 3;
	setp.lt.u32 	%p50, %r45, 4;
	@%p50 bra 	$L__BB0_73;
	setp.gt.s32 	%p51, %r366, %r359;
	mul.wide.s32 	%rd142, %r384, 4;
	add.s64 	%rd29, %rd3, %rd142;
	@%p51 bra 	$L__BB0_66;
	ld.u32 	%r283, [%rd27];
	ld.global.u32 	%r284, [%rd29];
	setp.eq.s32 	%p52, %r283, %r284;
	add.s32 	%r285, %r384, 1;
	selp.u32 	%r286, 1, 0, %p52;
	add.s32 	%r366, %r366, %r286;
	selp.b32 	%r367, %r285, %r367, %p52;
$L__BB0_66:
	setp.gt.s32 	%p53, %r366, %r359;
	@%p53 bra 	$L__BB0_68;
	ld.u32 	%r287, [%rd27];
	ld.global.u32 	%r288, [%rd29+4];
	setp.eq.s32 	%p54, %r287, %r288;
	add.s32 	%r289, %r384, 2;
	selp.u32 	%r290, 1, 0, %p54;
	add.s32 	%r366, %r366, %r290;
	selp.b32 	%r367, %r289, %r367, %p54;
$L__BB0_68:
	setp.gt.s32 	%p55, %r366, %r359;
	@%p55 bra 	$L__BB0_70;
	ld.u32 	%r291, [%rd27];
	ld.global.u32 	%r292, [%rd29+8];
	setp.eq.s32 	%p56, %r291, %r292;
	add.s32 	%r293, %r384, 3;
	selp.u32 	%r294, 1, 0, %p56;
	add.s32 	%r366, %r366, %r294;
	selp.b32 	%r367, %r293, %r367, %p56;
$L__BB0_70:
	setp.gt.s32 	%p57, %r366, %r359;
	@%p57 bra 	$L__BB0_72;
	ld.u32 	%r295, [%rd27];
	ld.global.u32 	%r296, [%rd29+12];
	setp.eq.s32 	%p58, %r295, %r296;
	add.s32 	%r297, %r384, 4;
	selp.u32 	%r298, 1, 0, %p58;
	add.s32 	%r366, %r366, %r298;
	selp.b32 	%r367, %r297, %r367, %p58;
$L__BB0_72:
	add.s32 	%r384, %r384, 4;
$L__BB0_73:
	setp.eq.s32 	%p59, %r90, 0;
	@%p59 bra 	$L__BB0_83;
	setp.eq.s32 	%p60, %r90, 1;
	@%p60 bra 	$L__BB0_80;
	setp.gt.s32 	%p61, %r366, %r359;
	mul.wide.s32 	%rd143, %r384, 4;
	add.s64 	%rd30, %rd3, %rd143;
	@%p61 bra 	$L__BB0_77;
	ld.u32 	%r300, [%rd27];
	ld.global.u32 	%r301, [%rd30];
	setp.eq.s32 	%p62, %r300, %r301;
	add.s32 	%r302, %r384, 1;
	selp.u32 	%r303, 1, 0, %p62;
	add.s32 	%r366, %r366, %r303;
	selp.b32 	%r367, %r302, %r367, %p62;
$L__BB0_77:
	setp.gt.s32 	%p63, %r366, %r359;
	@%p63 bra 	$L__BB0_79;
	ld.u32 	%r304, [%rd27];
	ld.global.u32 	%r305, [%rd30+4];
	setp.eq.s32 	%p64, %r304, %r305;
	add.s32 	%r306, %r384, 2;
	selp.u32 	%r307, 1, 0, %p64;
	add.s32 	%r366, %r366, %r307;
	selp.b32 	%r367, %r306, %r367, %p64;
$L__BB0_79:
	add.s32 	%r384, %r384, 2;
$L__BB0_80:
	and.b32  	%r308, %r44, 1;
	setp.eq.b32 	%p65, %r308, 1;
	not.pred 	%p66, %p65;
	@%p66 bra 	$L__BB0_83;
	setp.gt.s32 	%p67, %r366, %r359;
	@%p67 bra 	$L__BB0_83;
	ld.u32 	%r309, [%rd27];
	mul.wide.s32 	%rd144, %r384, 4;
	add.s64 	%rd145, %rd3, %rd144;
	ld.global.u32 	%r310, [%rd145];
	setp.eq.s32 	%p68, %r309, %r310;
	add.s32 	%r311, %r384, 1;
	selp.u32 	%r312, 1, 0, %p68;
	add.s32 	%r366, %r366, %r312;
	selp.b32 	%r367, %r311, %r367, %p68;
$L__BB0_83:
	add.s32 	%r359, %r359, 1;
	setp.ne.s32 	%p69, %r359, %r156;
	@%p69 bra 	$L__BB0_42;
$L__BB0_84:
	setp.lt.s32 	%p70, %r156, 1;
	setp.ne.s32 	%p71, %r366, %r156;
	or.pred  	%p72, %p71, %p70;
	@%p72 bra 	$L__BB0_97;
	mul.lo.s32 	%r133, %r156, %r1;
	and.b32  	%r134, %r156, 15;
	setp.lt.u32 	%p73, %r156, 16;
	mov.b32 	%r415, 0;
	@%p73 bra 	$L__BB0_88;
	and.b32  	%r415, %r156, 2147483632;
	neg.s32 	%r413, %r415;
	add.s64 	%rd166, %rd67, 32;
	add.s64 	%rd32, %rd4, 32;
	mov.u32 	%r412, %r133;
$L__BB0_87:
	.pragma "nounroll";
	mul.wide.s32 	%rd146, %r412, 4;
	add.s64 	%rd147, %rd32, %rd146;
	ld.u32 	%r314, [%rd166+-32];
	st.global.u32 	[%rd147+-32], %r314;
	ld.u32 	%r315, [%rd166+-28];
	st.global.u32 	[%rd147+-28], %r315;
	ld.u32 	%r316, [%rd166+-24];
	st.global.u32 	[%rd147+-24], %r316;
	ld.u32 	%r317, [%rd166+-20];
	st.global.u32 	[%rd147+-20], %r317;
	ld.u32 	%r318, [%rd166+-16];
	st.global.u32 	[%rd147+-16], %r318;
	ld.u32 	%r319, [%rd166+-12];
	st.global.u32 	[%rd147+-12], %r319;
	ld.u32 	%r320, [%rd166+-8];
	st.global.u32 	[%rd147+-8], %r320;
	ld.u32 	%r321, [%rd166+-4];
	st.global.u32 	[%rd147+-4], %r321;
	ld.u32 	%r322, [%rd166];
	st.global.u32 	[%rd147], %r322;
	ld.u32 	%r323, [%rd166+4];
	st.global.u32 	[%rd147+4], %r323;
	ld.u32 	%r324, [%rd166+8];
	st.global.u32 	[%rd147+8], %r324;
	ld.u32 	%r325, [%rd166+12];
	st.global.u32 	[%rd147+12], %r325;
	ld.u32 	%r326, [%rd166+16];
	st.global.u32 	[%rd147+16], %r326;
	ld.u32 	%r327, [%rd166+20];
	st.global.u32 	[%rd147+20], %r327;
	ld.u32 	%r328, [%rd166+24];
	st.global.u32 	[%rd147+24], %r328;
	ld.u32 	%r329, [%rd166+28];
	st.global.u32 	[%rd147+28], %r329;
	add.s32 	%r413, %r413, 16;
	add.s64 	%rd166, %rd166, 64;
	add.s32 	%r412, %r412, 16;
	setp.ne.s32 	%p74, %r413, 0;
	@%p74 bra 	$L__BB0_87;
$L__BB0_88:
	setp.eq.s32 	%p75, %r134, 0;
	@%p75 bra 	$L__BB0_97;
	and.b32  	%r142, %r156, 7;
	setp.lt.u32 	%p76, %r134, 8;
	@%p76 bra 	$L__BB0_91;
	mul.wide.u32 	%rd148, %r415, 4;
	add.s64 	%rd149, %rd67, %rd148;
	ld.u32 	%r330, [%rd149];
	add.s32 	%r331, %r415, %r133;
	mul.wide.s32 	%rd150, %r331, 4;
	add.s64 	%rd151, %rd4, %rd150;
	st.global.u32 	[%rd151], %r330;
	ld.u32 	%r332, [%rd149+4];
	st.global.u32 	[%rd151+4], %r332;
	ld.u32 	%r333, [%rd149+8];
	st.global.u32 	[%rd151+8], %r333;
	ld.u32 	%r334, [%rd149+12];
	st.global.u32 	[%rd151+12], %r334;
	ld.u32 	%r335, [%rd149+16];
	st.global.u32 	[%rd151+16], %r335;
	ld.u32 	%r336, [%rd149+20];
	st.global.u32 	[%rd151+20], %r336;
	ld.u32 	%r337, [%rd149+24];
	st.global.u32 	[%rd151+24], %r337;
	ld.u32 	%r338, [%rd149+28];
	st.global.u32 	[%rd151+28], %r338;
	add.s32 	%r415, %r415, 8;
$L__BB0_91:
	setp.eq.s32 	%p77, %r142, 0;
	@%p77 bra 	$L__BB0_97;
	and.b32  	%r145, %r156, 3;
	setp.lt.u32 	%p78, %r142, 4;
	@%p78 bra 	$L__BB0_94;
	mul.wide.u32 	%rd152, %r415, 4;
	add.s64 	%rd153, %rd67, %rd152;
	ld.u32 	%r339, [%rd153];
	add.s32 	%r340, %r415, %r133;
	mul.wide.s32 	%rd154, %r340, 4;
	add.s64 	%rd155, %rd4, %rd154;
	st.global.u32 	[%rd155], %r339;
	ld.u32 	%r341, [%rd153+4];
	st.global.u32 	[%rd155+4], %r341;
	ld.u32 	%r342, [%rd153+8];
	st.global.u32 	[%rd155+8], %r342;
	ld.u32 	%r343, [%rd153+12];
	st.global.u32 	[%rd155+12], %r343;
	add.s32 	%r415, %r415, 4;
$L__BB0_94:
	setp.eq.s32 	%p79, %r145, 0;
	@%p79 bra 	$L__BB0_97;
	add.s32 	%r418, %r415, %r133;
	mul.wide.u32 	%rd156, %r415, 4;
	add.s64 	%rd167, %rd67, %rd156;
	neg.s32 	%r417, %r145;
$L__BB0_96:
	.pragma "nounroll";
	mul.wide.s32 	%rd157, %r418, 4;
	add.s64 	%rd158, %rd4, %rd157;
	ld.u32 	%r344, [%rd167];
	st.global.u32 	[%rd158], %r344;
	add.s32 	%r418, %r418, 1;
	add.s64 	%rd167, %rd167, 4;
	add.s32 	%r417, %r417, 1;
	setp.ne.s32 	%p80, %r417, 0;
	@%p80 bra 	$L__BB0_96;
$L__BB0_97:
	bar.sync 	0;
	ret;

}
	// .globl	_ZN3cub18CUB_300001_SM_10006detail11EmptyKernelIvEEvv
.visible .entry _ZN3cub18CUB_300001_SM_10006detail11EmptyKernelIvEEvv()
{


	ret;

}
	// .globl	_ZN3cub18CUB_300001_SM_10006detail8for_each13static_kernelINS2_12policy_hub_t12policy_500_tEmN6thrust24THRUST_300001_SM_1000_NS8cuda_cub20__uninitialized_fill7functorINS7_10device_ptrIiEEiEEEEvT0_T1_
.visible .entry _ZN3cub18CUB_300001_SM_10006detail8for_each13static_kernelINS2_12policy_hub_t12policy_500_tEmN6thrust24THRUST_300001_SM_1000_NS8cuda_cub20__uninitialized_fill7functorINS7_10device_ptrIiEEiEEEEvT0_T1_(
	.param .u64 _ZN3cub18CUB_300001_SM_10006detail8for_each13static_kernelINS2_12policy_hub_t12policy_500_tEmN6thrust24THRUST_300001_SM_1000_NS8cuda_cub20__uninitialized_fill7functorINS7_10device_ptrIiEEiEEEEvT0_T1__param_0,
	.param .align 8 .b8 _ZN3cub18CUB_300001_SM_10006detail8for_each13static_kernelINS2_12policy_hub_t12policy_500_tEmN6thrust24THRUST_300001_SM_1000_NS8cuda_cub20__uninitialized_fill7functorINS7_10device_ptrIiEEiEEEEvT0_T1__param_1[16]
)
.maxntid 256
{
	.reg .pred 	%p<4>;
	.reg .b16 	%rs<5>;
	.reg .b32 	%r<12>;
	.reg .b64 	%rd<16>;

	ld.param.u32 	%r3, [_ZN3cub18CUB_300001_SM_10006detail8for_each13static_kernelINS2_12policy_hub_t12policy_500_tEmN6thrust24THRUST_300001_SM_1000_NS8cuda_cub20__uninitialized_fill7functorINS7_10device_ptrIiEEiEEEEvT0_T1__param_1+8];
	ld.param.u64 	%rd4, [_ZN3cub18CUB_300001_SM_10006detail8for_each13static_kernelINS2_12policy_hub_t12policy_500_tEmN6thrust24THRUST_300001_SM_1000_NS8cuda_cub20__uninitialized_fill7functorINS7_10device_ptrIiEEiEEEEvT0_T1__param_1];
	ld.param.u64 	%rd5, [_ZN3cub18CUB_300001_SM_10006detail8for_each13static_kernelINS2_12policy_hub_t12policy_500_tEmN6thrust24THRUST_300001_SM_1000_NS8cuda_cub20__uninitialized_fill7functorINS7_10device_ptrIiEEiEEEEvT0_T1__param_0];
	mov.u32 	%r9, %ctaid.x;
	mul.wide.u32 	%rd1, %r9, 512;
	sub.s64 	%rd2, %rd5, %rd1;
	setp.lt.u64 	%p1, %rd2, 512;
	@%p1 bra 	$L__BB2_2;
	mov.u32 	%r11, %tid.x;
	cvta.to.global.u64 	%rd11, %rd4;
	cvt.u64.u32 	%rd12, %r11;
	add.s64 	%rd13, %rd1, %rd12;
	shl.b64 	%rd14, %rd13, 2;
	add.s64 	%rd15, %rd11, %rd14;
	st.global.u32 	[%rd15], %r3;
	st.global.u32 	[%rd15+1024], %r3;
	bra.uni 	$L__BB2_6;
$L__BB2_2:
	cvta.to.global.u64 	%rd6, %rd4;
	mov.u32 	%r2, %tid.x;
	cvt.u64.u32 	%rd7, %r2;
	setp.le.u64 	%p2, %rd2, %rd7;
	add.s64 	%rd8, %rd1, %rd7;
	shl.b64 	%rd9, %rd8, 2;
	add.s64 	%rd3, %rd6, %rd9;
	@%p2 bra 	$L__BB2_4;
	st.global.u32 	[%rd3], %r3;
$L__BB2_4:
	add.s32 	%r10, %r2, 256;
	cvt.u64.u32 	%rd10, %r10;
	setp.le.u64 	%p3, %rd2, %rd10;
	@%p3 bra 	$L__BB2_6;
	st.global.u32 	[%rd3+1024], %r3;
$L__BB2_6:
	ret;

}


// ===== COMPILED SASS (sm_100) =====

	.target	sm_100

	.elftype	@"ET_EXEC"


//--------------------- .note.nv.tkinfo           --------------------------
	.section	.note.nv.tkinfo,"",@"SHT_NOTE"
	.sectionflags	@"SHF_NOTE_NV_TKINFO"
	.tkinfo
        /*0018*/ 	.word	0x00000002
        /*0030*/ 	.string	""
        /*0030*/ 	.string	"ptxas"
        /*0030*/ 	.string	"Cuda compilation tools, release 13.0, V13.0.88"
        /*0030*/ 	.string	"Build cuda_13.0.r13.0/compiler.36424714_0"
        /*0030*/ 	.string	"-arch sm_100 -m 64 "



//--------------------- .note.nv.cuinfo           --------------------------
	.section	.note.nv.cuinfo,"",@"SHT_NOTE"
	.sectionflags	@"SHF_NOTE_NV_CUINFO"
        /*0018*/ 	.short	0x0002
        /*001a*/ 	.short	0x0064
        /*001c*/ 	.short	0x0082
	.zero		2


//--------------------- .nv.info                  --------------------------
	.section	.nv.info,"",@"SHT_CUDA_INFO"
	.align	4


	//----- nvinfo : EIATTR_REGCOUNT
	.align		4
        /*0000*/ 	.byte	0x04, 0x2f
        /*0002*/ 	.short	(.L_46 - .L_45)
	.align		4
.L_45:
        /*0004*/ 	.word	index@(_Z4funcPiS_S_S_iiii)
        /*0008*/ 	.word	0x0000001e


	//----- nvinfo : EIATTR_FRAME_SIZE
	.align		4
.L_46:
        /*000c*/ 	.byte	0x04, 0x11
        /*000e*/ 	.short	(.L_48 - .L_47)
	.align		4
.L_47:
        /*0010*/ 	.word	index@(_Z4funcPiS_S_S_iiii)
        /*0014*/ 	.word	0x00000000


	//----- nvinfo : EIATTR_REGCOUNT
	.align		4
.L_48:
        /*0018*/ 	.byte	0x04, 0x2f
        /*001a*/ 	.short	(.L_50 - .L_49)
	.align		4
.L_49:
        /*001c*/ 	.word	index@(_ZN3cub18CUB_300001_SM_10006detail11EmptyKernelIvEEvv)
        /*0020*/ 	.word	0x00000004


	//----- nvinfo : EIATTR_FRAME_SIZE
	.align		4
.L_50:
        /*0024*/ 	.byte	0x04, 0x11
        /*0026*/ 	.short	(.L_52 - .L_51)
	.align		4
.L_51:
        /*0028*/ 	.word	index@(_ZN3cub18CUB_300001_SM_10006detail11EmptyKernelIvEEvv)
        /*002c*/ 	.word	0x00000000


	//----- nvinfo : EIATTR_REGCOUNT
	.align		4
.L_52:
        /*0030*/ 	.byte	0x04, 0x2f
        /*0032*/ 	.short	(.L_54 - .L_53)
	.align		4
.L_53:
        /*0034*/ 	.word	index@(_ZN3cub18CUB_300001_SM_10006detail8for_each13static_kernelINS2_12policy_hub_t12policy_500_tEmN6thrust24THRUST_300001_SM_1000_NS8cuda_cub20__uninitialized_fill7functorINS7_10device_ptrIiEEiEEEEvT0_T1_)
        /*0038*/ 	.word	0x00000008


	//----- nvinfo : EIATTR_FRAME_SIZE
	.align		4
.L_54:
        /*003c*/ 	.byte	0x04, 0x11
        /*003e*/ 	.short	(.L_56 - .L_55)
	.align		4
.L_55:
        /*0040*/ 	.word	index@(_ZN3cub18CUB_300001_SM_10006detail8for_each13static_kernelINS2_12policy_hub_t12policy_500_tEmN6thrust24THRUST_300001_SM_1000_NS8cuda_cub20__uninitialized_fill7functorINS7_10device_ptrIiEEiEEEEvT0_T1_)
        /*0044*/ 	.word	0x00000000


	//----- nvinfo : EIATTR_MIN_STACK_SIZE
	.align		4
.L_56:
        /*0048*/ 	.byte	0x04, 0x12
        /*004a*/ 	.short	(.L_58 - .L_57)
	.align		4
.L_57:
        /*004c*/ 	.word	index@(_ZN3cub18CUB_300001_SM_10006detail8for_each13static_kernelINS2_12policy_hub_t12policy_500_tEmN6thrust24THRUST_300001_SM_1000_NS8cuda_cub20__uninitialized_fill7functorINS7_10device_ptrIiEEiEEEEvT0_T1_)
        /*0050*/ 	.word	0x00000000


	//----- nvinfo : EIATTR_MIN_STACK_SIZE
	.align		4
.L_58:
        /*0054*/ 	.byte	0x04, 0x12
        /*0056*/ 	.short	(.L_60 - .L_59)
	.align		4
.L_59:
        /*0058*/ 	.word	index@(_ZN3cub18CUB_300001_SM_10006detail11EmptyKernelIvEEvv)
        /*005c*/ 	.word	0x00000000


	//----- nvinfo : EIATTR_MIN_STACK_SIZE
	.align		4
.L_60:
        /*0060*/ 	.byte	0x04, 0x12
        /*0062*/ 	.short	(.L_62 - .L_61)
	.align		4
.L_61:
        /*0064*/ 	.word	index@(_Z4funcPiS_S_S_iiii)
        /*0068*/ 	.word	0x00000000
.L_62:


//--------------------- .nv.compat                --------------------------
	.section	.nv.compat,"",@"SHT_CUDA_COMPAT_INFO"
	.align	4
        /*0000*/ 	.byte	0x02, 0x09, 0x00, 0x00, 0x02, 0x02, 0x01, 0x00, 0x02, 0x05, 0x05, 0x00, 0x03, 0x07, 0x01, 0x01
        /*0010*/ 	.byte	0x02, 0x03, 0x00, 0x00, 0x02, 0x06, 0x01, 0x00, 0x04, 0x0b, 0x08, 0x00, 0x09, 0x00, 0x00, 0x00
        /*0020*/ 	.byte	0x00, 0x00, 0x00, 0x00


//--------------------- .nv.info._ZN3cub18CUB_300001_SM_10006detail8for_each13static_kernelINS2_12policy_hub_t12policy_500_tEmN6thrust24THRUST_300001_SM_1000_NS8cuda_cub20__uninitialized_fill7functorINS7_10device_ptrIiEEiEEEEvT0_T1_ --------------------------
	.section	.nv.info._ZN3cub18CUB_300001_SM_10006detail8for_each13static_kernelINS2_12policy_hub_t12policy_500_tEmN6thrust24THRUST_300001_SM_1000_NS8cuda_cub20__uninitialized_fill7functorINS7_10device_ptrIiEEiEEEEvT0_T1_,"",@"SHT_CUDA_INFO"
	.sectionflags	@""
	.align	4


	//----- nvinfo : EIATTR_CUDA_API_VERSION
	.align		4
        /*0000*/ 	.byte	0x04, 0x37
        /*0002*/ 	.short	(.L_64 - .L_63)
.L_63:
        /*0004*/ 	.word	0x00000082


	//----- nvinfo : EIATTR_KPARAM_INFO
	.align		4
.L_64:
        /*0008*/ 	.byte	0x04, 0x17
        /*000a*/ 	.short	(.L_66 - .L_65)
.L_65:
        /*000c*/ 	.word	0x00000000
        /*0010*/ 	.short	0x0001
        /*0012*/ 	.short	0x0008
        /*0014*/ 	.byte	0x00, 0xf0, 0x41, 0x00


	//----- nvinfo : EIATTR_KPARAM_INFO
	.align		4
.L_66:
        /*0018*/ 	.byte	0x04, 0x17
        /*001a*/ 	.short	(.L_68 - .L_67)
.L_67:
        /*001c*/ 	.word	0x00000000
        /*0020*/ 	.short	0x0000
        /*0022*/ 	.short	0x0000
        /*0024*/ 	.byte	0x00, 0xf0, 0x21, 0x00


	//----- nvinfo : EIATTR_SPARSE_MMA_MASK
	.align		4
.L_68:
        /*0028*/ 	.byte	0x03, 0x50
        /*002a*/ 	.short	0x0000


	//----- nvinfo : EIATTR_MAXREG_COUNT
	.align		4
        /*002c*/ 	.byte	0x03, 0x1b
        /*002e*/ 	.short	0x00ff


	//----- nvinfo : EIATTR_MERCURY_ISA_VERSION
	.align		4
        /*0030*/ 	.byte	0x03, 0x5f
        /*0032*/ 	.short	0x0101


	//----- nvinfo : EIATTR_VRC_CTA_INIT_COUNT
	.align		4
        /*0034*/ 	.byte	0x02, 0x4a
	.zero		1
	.zero		1


	//----- nvinfo : EIATTR_EXIT_INSTR_OFFSETS
	.align		4
        /*0038*/ 	.byte	0x04, 0x1c
        /*003a*/ 	.short	(.L_70 - .L_69)


	//   ....[0]....
.L_69:
        /*003c*/ 	.word	0x00000130


	//   ....[1]....
        /*0040*/ 	.word	0x00000230


	//   ....[2]....
        /*0044*/ 	.word	0x00000260


	//----- nvinfo : EIATTR_MAX_THREADS
	.align		4
.L_70:
        /*0048*/ 	.byte	0x04, 0x05
        /*004a*/ 	.short	(.L_72 - .L_71)
.L_71:
        /*004c*/ 	.word	0x00000100
        /*0050*/ 	.word	0x00000001
        /*0054*/ 	.word	0x00000001


	//----- nvinfo : EIATTR_CBANK_PARAM_SIZE
	.align		4
.L_72:
        /*0058*/ 	.byte	0x03, 0x19
        /*005a*/ 	.short	0x0018


	//----- nvinfo : EIATTR_PARAM_CBANK
	.align		4
        /*005c*/ 	.byte	0x04, 0x0a
        /*005e*/ 	.short	(.L_74 - .L_73)
	.align		4
.L_73:
        /*0060*/ 	.word	index@(.nv.constant0._ZN3cub18CUB_300001_SM_10006detail8for_each13static_kernelINS2_12policy_hub_t12policy_500_tEmN6thrust24THRUST_300001_SM_1000_NS8cuda_cub20__uninitialized_fill7functorINS7_10device_ptrIiEEiEEEEvT0_T1_)
        /*0064*/ 	.short	0x0380
        /*0066*/ 	.short	0x0018


	//----- nvinfo : EIATTR_SW_WAR
	.align		4
.L_74:
        /*0068*/ 	.byte	0x04, 0x36
        /*006a*/ 	.short	(.L_76 - .L_75)
.L_75:
        /*006c*/ 	.word	0x00000008
.L_76:


//--------------------- .nv.info._ZN3cub18CUB_300001_SM_10006detail11EmptyKernelIvEEvv --------------------------
	.section	.nv.info._ZN3cub18CUB_300001_SM_10006detail11EmptyKernelIvEEvv,"",@"SHT_CUDA_INFO"
	.sectionflags	@""
	.align	4


	//----- nvinfo : EIATTR_CUDA_API_VERSION
	.align		4
        /*0000*/ 	.byte	0x04, 0x37
        /*0002*/ 	.short	(.L_78 - .L_77)
.L_77:
        /*0004*/ 	.word	0x00000082


	//----- nvinfo : EIATTR_SPARSE_MMA_MASK
	.align		4
.L_78:
        /*0008*/ 	.byte	0x03, 0x50
        /*000a*/ 	.short	0x0000


	//----- nvinfo : EIATTR_MAXREG_COUNT
	.align		4
        /*000c*/ 	.byte	0x03, 0x1b
        /*000e*/ 	.short	0x00ff


	//----- nvinfo : EIATTR_MERCURY_ISA_VERSION
	.align		4
        /*0010*/ 	.byte	0x03, 0x5f
        /*0012*/ 	.short	0x0101


	//----- nvinfo : EIATTR_VRC_CTA_INIT_COUNT
	.align		4
        /*0014*/ 	.byte	0x02, 0x4a
	.zero		1
	.zero		1


	//----- nvinfo : EIATTR_EXIT_INSTR_OFFSETS
	.align		4
        /*0018*/ 	.byte	0x04, 0x1c
        /*001a*/ 	.short	(.L_80 - .L_79)


	//   ....[0]....
.L_79:
        /*001c*/ 	.word	0x00000010


	//----- nvinfo : EIATTR_SW_WAR
	.align		4
.L_80:
        /*0020*/ 	.byte	0x04, 0x36
        /*0022*/ 	.short	(.L_82 - .L_81)
.L_81:
        /*0024*/ 	.word	0x00000008
.L_82:


//--------------------- .nv.info._Z4funcPiS_S_S_iiii --------------------------
	.section	.nv.info._Z4funcPiS_S_S_iiii,"",@"SHT_CUDA_INFO"
	.sectionflags	@""
	.align	4


	//----- nvinfo : EIATTR_CUDA_API_VERSION
	.align		4
        /*0000*/ 	.byte	0x04, 0x37
        /*0002*/ 	.short	(.L_84 - .L_83)
.L_83:
        /*0004*/ 	.word	0x00000082


	//----- nvinfo : EIATTR_KPARAM_INFO
	.align		4
.L_84:
        /*0008*/ 	.byte	0x04, 0x17
        /*000a*/ 	.short	(.L_86 - .L_85)
.L_85:
        /*000c*/ 	.word	0x00000000
        /*0010*/ 	.short	0x0007
        /*0012*/ 	.short	0x002c
        /*0014*/ 	.byte	0x00, 0xf0, 0x11, 0x00


	//----- nvinfo : EIATTR_KPARAM_INFO
	.align		4
.L_86:
        /*0018*/ 	.byte	0x04, 0x17
        /*001a*/ 	.short	(.L_88 - .L_87)
.L_87:
        /*001c*/ 	.word	0x00000000
        /*0020*/ 	.short	0x0006
        /*0022*/ 	.short	0x0028
        /*0024*/ 	.byte	0x00, 0xf0, 0x11, 0x00


	//----- nvinfo : EIATTR_KPARAM_INFO
	.align		4
.L_88:
        /*0028*/ 	.byte	0x04, 0x17
        /*002a*/ 	.short	(.L_90 - .L_89)
.L_89:
        /*002c*/ 	.word	0x00000000
        /*0030*/ 	.short	0x0005
        /*0032*/ 	.short	0x0024
        /*0034*/ 	.byte	0x00, 0xf0, 0x11, 0x00


	//----- nvinfo : EIATTR_KPARAM_INFO
	.align		4
.L_90:
        /*0038*/ 	.byte	0x04, 0x17
        /*003a*/ 	.short	(.L_92 - .L_91)
.L_91:
        /*003c*/ 	.word	0x00000000
        /*0040*/ 	.short	0x0004
        /*0042*/ 	.short	0x0020
        /*0044*/ 	.byte	0x00, 0xf0, 0x11, 0x00


	//----- nvinfo : EIATTR_KPARAM_INFO
	.align		4
.L_92:
        /*0048*/ 	.byte	0x04, 0x17
        /*004a*/ 	.short	(.L_94 - .L_93)
.L_93:
        /*004c*/ 	.word	0x00000000
        /*0050*/ 	.short	0x0003
        /*0052*/ 	.short	0x0018
        /*0054*/ 	.byte	0x00, 0xf5, 0x21, 0x00


	//----- nvinfo : EIATTR_KPARAM_INFO
	.align		4
.L_94:
        /*0058*/ 	.byte	0x04, 0x17
        /*005a*/ 	.short	(.L_96 - .L_95)
.L_95:
        /*005c*/ 	.word	0x00000000
        /*0060*/ 	.short	0x0002
        /*0062*/ 	.short	0x0010
        /*0064*/ 	.byte	0x00, 0xf5, 0x21, 0x00


	//----- nvinfo : EIATTR_KPARAM_INFO
	.align		4
.L_96:
        /*0068*/ 	.byte	0x04, 0x17
        /*006a*/ 	.short	(.L_98 - .L_97)
.L_97:
        /*006c*/ 	.word	0x00000000
        /*0070*/ 	.short	0x0001
        /*0072*/ 	.short	0x0008
        /*0074*/ 	.byte	0x00, 0xf5, 0x21, 0x00


	//----- nvinfo : EIATTR_KPARAM_INFO
	.align		4
.L_98:
        /*0078*/ 	.byte	0x04, 0x17
        /*007a*/ 	.short	(.L_100 - .L_99)
.L_99:
        /*007c*/ 	.word	0x00000000
        /*0080*/ 	.short	0x0000
        /*0082*/ 	.short	0x0000
        /*0084*/ 	.byte	0x00, 0xf5, 0x21, 0x00


	//----- nvinfo : EIATTR_SPARSE_MMA_MASK
	.align		4
.L_100:
        /*0088*/ 	.byte	0x03, 0x50
        /*008a*/ 	.short	0x0000


	//----- nvinfo : EIATTR_MAXREG_COUNT
	.align		4
        /*008c*/ 	.byte	0x03, 0x1b
        /*008e*/ 	.short	0x00ff


	//----- nvinfo : EIATTR_NUM_BARRIERS
	.align		4
        /*0090*/ 	.byte	0x02, 0x4c
        /*0092*/ 	.byte	0x01
	.zero		1


	//----- nvinfo : EIATTR_EXTERNS
	.align		4
        /*0094*/ 	.byte	0x04, 0x0f
        /*0096*/ 	.short	(.L_102 - .L_101)


	//   ....[0]....
	.align		4
.L_101:
        /*0098*/ 	.word	index@(malloc)


	//----- nvinfo : EIATTR_MERCURY_ISA_VERSION
	.align		4
.L_102:
        /*009c*/ 	.byte	0x03, 0x5f
        /*009e*/ 	.short	0x0101


	//----- nvinfo : EIATTR_VRC_CTA_INIT_COUNT
	.align		4
        /*00a0*/ 	.byte	0x02, 0x4a
	.zero		1
	.zero		1


	//----- nvinfo : EIATTR_SYSCALL_OFFSETS
	.align		4
        /*00a4*/ 	.byte	0x04, 0x46
        /*00a6*/ 	.short	(.L_104 - .L_103)


	//   ....[0]....
.L_103:
        /*00a8*/ 	.word	0x000000d0


	//   ....[1]....
        /*00ac*/ 	.word	0x00000490


	//   ....[2]....
        /*00b0*/ 	.word	0x000016d0


	//----- nvinfo : EIATTR_EXIT_INSTR_OFFSETS
	.align		4
.L_104:
        /*00b4*/ 	.byte	0x04, 0x1c
        /*00b6*/ 	.short	(.L_106 - .L_105)


	//   ....[0]....
.L_105:
        /*00b8*/ 	.word	0x00003910


	//----- nvinfo : EIATTR_CRS_STACK_SIZE
	.align		4
.L_106:
        /*00bc*/ 	.byte	0x04, 0x1e
        /*00be*/ 	.short	(.L_108 - .L_107)
.L_107:
        /*00c0*/ 	.word	0x00000000


	//----- nvinfo : EIATTR_CBANK_PARAM_SIZE
	.align		4
.L_108:
        /*00c4*/ 	.byte	0x03, 0x19
        /*00c6*/ 	.short	0x0030


	//----- nvinfo : EIATTR_PARAM_CBANK
	.align		4
        /*00c8*/ 	.byte	0x04, 0x0a
        /*00ca*/ 	.short	(.L_110 - .L_109)
	.align		4
.L_109:
        /*00cc*/ 	.word	index@(.nv.constant0._Z4funcPiS_S_S_iiii)
        /*00d0*/ 	.short	0x0380
        /*00d2*/ 	.short	0x0030


	//----- nvinfo : EIATTR_SW_WAR
	.align		4
.L_110:
        /*00d4*/ 	.byte	0x04, 0x36
        /*00d6*/ 	.short	(.L_112 - .L_111)
.L_111:
        /*00d8*/ 	.word	0x00000008
.L_112:


//--------------------- .nv.callgraph             --------------------------
	.section	.nv.callgraph,"",@"SHT_CUDA_CALLGRAPH"
	.align	4
	.sectionentsize	8
	.align		4
        /*0000*/ 	.word	0x00000000
	.align		4
        /*0004*/ 	.word	0xffffffff
	.align		4
        /*0008*/ 	.word	index@(_Z4funcPiS_S_S_iiii)
	.align		4
        /*000c*/ 	.word	index@(malloc)
	.align		4
        /*0010*/ 	.word	0x00000000
	.align		4
        /*0014*/ 	.word	0xfffffffe
	.align		4
        /*0018*/ 	.word	0x00000000
	.align		4
        /*001c*/ 	.word	0xfffffffd
	.align		4
        /*0020*/ 	.word	0x00000000
	.align		4
        /*0024*/ 	.word	0xfffffffc


//--------------------- .nv.constant4             --------------------------
	.section	.nv.constant4,"a",@progbits
	.align	8
	.align		8
.nv.constant4:
        /*0000*/ 	.dword	_ZN34_INTERNAL_0b64636f_4_k_cu_9b365f424cuda3std3__45__cpo5beginE
	.align		8
        /*0008*/ 	.dword	_ZN34_INTERNAL_0b64636f_4_k_cu_9b365f424cuda3std3__45__cpo3endE
	.align		8
        /*0010*/ 	.dword	_ZN34_INTERNAL_0b64636f_4_k_cu_9b365f424cuda3std3__45__cpo6cbeginE
	.align		8
        /*0018*/ 	.dword	_ZN34_INTERNAL_0b64636f_4_k_cu_9b365f424cuda3std3__45__cpo4cendE
	.align		8
        /*0020*/ 	.dword	_ZN34_INTERNAL_0b64636f_4_k_cu_9b365f424cuda3std3__45__cpo6rbeginE
	.align		8
        /*0028*/ 	.dword	_ZN34_INTERNAL_0b64636f_4_k_cu_9b365f424cuda3std3__45__cpo4rendE
	.align		8
        /*0030*/ 	.dword	_ZN34_INTERNAL_0b64636f_4_k_cu_9b365f424cuda3std3__45__cpo7crbeginE
	.align		8
        /*0038*/ 	.dword	_ZN34_INTERNAL_0b64636f_4_k_cu_9b365f424cuda3std3__45__cpo5crendE
	.align		8
        /*0040*/ 	.dword	_ZN34_INTERNAL_0b64636f_4_k_cu_9b365f424cuda3std3__436_GLOBAL__N__0b64636f_4_k_cu_9b365f426ignoreE
	.align		8
        /*0048*/ 	.dword	_ZN34_INTERNAL_0b64636f_4_k_cu_9b365f424cuda3std3__419piecewise_constructE
	.align		8
        /*0050*/ 	.dword	_ZN34_INTERNAL_0b64636f_4_k_cu_9b365f424cuda3std3__48in_placeE
	.align		8
        /*0058*/ 	.dword	_ZN34_INTERNAL_0b64636f_4_k_cu_9b365f424cuda3std3__420unreachable_sentinelE
	.align		8
        /*0060*/ 	.dword	_ZN34_INTERNAL_0b64636f_4_k_cu_9b365f424cuda3std3__47nulloptE
	.align		8
        /*0068*/ 	.dword	_ZN34_INTERNAL_0b64636f_4_k_cu_9b365f424cuda3std3__48unexpectE
	.align		8
        /*0070*/ 	.dword	_ZN34_INTERNAL_0b64636f_4_k_cu_9b365f424cuda3std6ranges3__45__cpo4swapE
	.align		8
        /*0078*/ 	.dword	_ZN34_INTERNAL_0b64636f_4_k_cu_9b365f424cuda3std6ranges3__45__cpo9iter_moveE
	.align		8
        /*0080*/ 	.dword	_ZN34_INTERNAL_0b64636f_4_k_cu_9b365f424cuda3std6ranges3__45__cpo5beginE
	.align		8
        /*0088*/ 	.dword	_ZN34_INTERNAL_0b64636f_4_k_cu_9b365f424cuda3std6ranges3__45__cpo3endE
	.align		8
        /*0090*/ 	.dword	_ZN34_INTERNAL_0b64636f_4_k_cu_9b365f424cuda3std6ranges3__45__cpo6cbeginE
	.align		8
        /*0098*/ 	.dword	_ZN34_INTERNAL_0b64636f_4_k_cu_9b365f424cuda3std6ranges3__45__cpo4cendE
	.align		8
        /*00a0*/ 	.dword	_ZN34_INTERNAL_0b64636f_4_k_cu_9b365f424cuda3std6ranges3__45__cpo7advanceE
	.align		8
        /*00a8*/ 	.dword	_ZN34_INTERNAL_0b64636f_4_k_cu_9b365f424cuda3std6ranges3__45__cpo9iter_swapE
	.align		8
        /*00b0*/ 	.dword	_ZN34_INTERNAL_0b64636f_4_k_cu_9b365f424cuda3std6ranges3__45__cpo4nextE
	.align		8
        /*00b8*/ 	.dword	_ZN34_INTERNAL_0b64636f_4_k_cu_9b365f424cuda3std6ranges3__45__cpo4prevE
	.align		8
        /*00c0*/ 	.dword	_ZN34_INTERNAL_0b64636f_4_k_cu_9b365f424cuda3std6ranges3__45__cpo4dataE
	.align		8
        /*00c8*/ 	.dword	_ZN34_INTERNAL_0b64636f_4_k_cu_9b365f424cuda3std6ranges3__45__cpo5cdataE
	.align		8
        /*00d0*/ 	.dword	_ZN34_INTERNAL_0b64636f_4_k_cu_9b365f424cuda3std6ranges3__45__cpo4sizeE
	.align		8
        /*00d8*/ 	.dword	_ZN34_INTERNAL_0b64636f_4_k_cu_9b365f424cuda3std6ranges3__45__cpo5ssizeE
	.align		8
        /*00e0*/ 	.dword	_ZN34_INTERNAL_0b64636f_4_k_cu_9b365f424cuda3std6ranges3__45__cpo8distanceE
	.align		8
        /*00e8*/ 	.dword	_ZN34_INTERNAL_0b64636f_4_k_cu_9b365f426thrust24THRUST_300001_SM_1000_NS8cuda_cub3parE
	.align		8
        /*00f0*/ 	.dword	_ZN34_INTERNAL_0b64636f_4_k_cu_9b365f426thrust24THRUST_300001_SM_1000_NS8cuda_cub10par_nosyncE
	.align		8
        /*00f8*/ 	.dword	_ZN34_INTERNAL_0b64636f_4_k_cu_9b365f426thrust24THRUST_300001_SM_1000_NS6system6detail10sequential3seqE
	.align		8
        /*0100*/ 	.dword	_ZN34_INTERNAL_0b64636f_4_k_cu_9b365f426thrust24THRUST_300001_SM_1000_NS6system3cpp3parE
	.align		8
        /*0108*/ 	.dword	_ZN34_INTERNAL_0b64636f_4_k_cu_9b365f426thrust24THRUST_300001_SM_1000_NS12placeholders2_1E
	.align		8
        /*0110*/ 	.dword	_ZN34_INTERNAL_0b64636f_4_k_cu_9b365f426thrust24THRUST_300001_SM_1000_NS12placeholders2_2E
	.align		8
        /*0118*/ 	.dword	_ZN34_INTERNAL_0b64636f_4_k_cu_9b365f426thrust24THRUST_300001_SM_1000_NS12placeholders2_3E
	.align		8
        /*0120*/ 	.dword	_ZN34_INTERNAL_0b64636f_4_k_cu_9b365f426thrust24THRUST_300001_SM_1000_NS12placeholders2_4E
	.align		8
        /*0128*/ 	.dword	_ZN34_INTERNAL_0b64636f_4_k_cu_9b365f426thrust24THRUST_300001_SM_1000_NS12placeholders2_5E
	.align		8
        /*0130*/ 	.dword	_ZN34_INTERNAL_0b64636f_4_k_cu_9b365f426thrust24THRUST_300001_SM_1000_NS12placeholders2_6E
	.align		8
        /*0138*/ 	.dword	_ZN34_INTERNAL_0b64636f_4_k_cu_9b365f426thrust24THRUST_300001_SM_1000_NS12placeholders2_7E
	.align		8
        /*0140*/ 	.dword	_ZN34_INTERNAL_0b64636f_4_k_cu_9b365f426thrust24THRUST_300001_SM_1000_NS12placeholders2_8E
	.align		8
        /*0148*/ 	.dword	_ZN34_INTERNAL_0b64636f_4_k_cu_9b365f426thrust24THRUST_300001_SM_1000_NS12placeholders2_9E
	.align		8
        /*0150*/ 	.dword	_ZN34_INTERNAL_0b64636f_4_k_cu_9b365f426thrust24THRUST_300001_SM_1000_NS12placeholders3_10E
	.align		8
        /*0158*/ 	.dword	_ZN34_INTERNAL_0b64636f_4_k_cu_9b365f426thrust24THRUST_300001_SM_1000_NS3seqE
	.align		8
        /*0160*/ 	.dword	_ZN34_INTERNAL_0b64636f_4_k_cu_9b365f426thrust24THRUST_300001_SM_1000_NS6deviceE
	.align		8
        /*0168*/ 	.dword	malloc


//--------------------- .text._ZN3cub18CUB_300001_SM_10006detail8for_each13static_kernelINS2_12policy_hub_t12policy_500_tEmN6thrust24THRUST_300001_SM_1000_NS8cuda_cub20__uninitialized_fill7functorINS7_10device_ptrIiEEiEEEEvT0_T1_ --------------------------
	.section	.text._ZN3cub18CUB_300001_SM_10006detail8for_each13static_kernelINS2_12policy_hub_t12policy_500_tEmN6thrust24THRUST_300001_SM_1000_NS8cuda_cub20__uninitialized_fill7functorINS7_10device_ptrIiEEiEEEEvT0_T1_,"ax",@progbits
	.align	128
        .global         _ZN3cub18CUB_300001_SM_10006detail8for_each13static_kernelINS2_12policy_hub_t12policy_500_tEmN6thrust24THRUST_300001_SM_1000_NS8cuda_cub20__uninitialized_fill7functorINS7_10device_ptrIiEEiEEEEvT0_T1_
        .type           _ZN3cub18CUB_300001_SM_10006detail8for_each13static_kernelINS2_12policy_hub_t12policy_500_tEmN6thrust24THRUST_300001_SM_1000_NS8cuda_cub20__uninitialized_fill7functorINS7_10device_ptrIiEEiEEEEvT0_T1_,@function
        .size           _ZN3cub18CUB_300001_SM_10006detail8for_each13static_kernelINS2_12policy_hub_t12policy_500_tEmN6thrust24THRUST_300001_SM_1000_NS8cuda_cub20__uninitialized_fill7functorINS7_10device_ptrIiEEiEEEEvT0_T1_,(.L_x_80 - _ZN3cub18CUB_300001_SM_10006detail8for_each13static_kernelINS2_12policy_hub_t12policy_500_tEmN6thrust24THRUST_300001_SM_1000_NS8cuda_cub20__uninitialized_fill7functorINS7_10device_ptrIiEEiEEEEvT0_T1_)
        .other          _ZN3cub18CUB_300001_SM_10006detail8for_each13static_kernelINS2_12policy_hub_t12policy_500_tEmN6thrust24THRUST_300001_SM_1000_NS8cuda_cub20__uninitialized_fill7functorINS7_10device_ptrIiEEiEEEEvT0_T1_,@"STO_CUDA_ENTRY STV_DEFAULT"
_ZN3cub18CUB_300001_SM_10006detail8for_each13static_kernelINS2_12policy_hub_t12policy_500_tEmN6thrust24THRUST_300001_SM_1000_NS8cuda_cub20__uninitialized_fill7functorINS7_10device_ptrIiEEiEEEEvT0_T1_:
.text._ZN3cub18CUB_300001_SM_10006detail8for_each13static_kernelINS2_12policy_hub_t12policy_500_tEmN6thrust24THRUST_300001_SM_1000_NS8cuda_cub20__uninitialized_fill7functorINS7_10device_ptrIiEEiEEEEvT0_T1_:
[----:B------:R-:W-:Y:S08]  /*0000*/  LDC R1, c[0x0][0x37c] ;  /* 0x0000df00ff017b82 */ /* 0x000ff00000000800 */
[----:B------:R-:W0:Y:S01]  /*0010*/  S2UR UR4, SR_CTAID.X ;  /* 0x00000000000479c3 */ /* 0x000e220000002500 */
[----:B------:R-:W1:Y:S01]  /*0020*/  LDCU.64 UR6, c[0x0][0x380] ;  /* 0x00007000ff0677ac */ /* 0x000e620008000a00 */
[----:B------:R-:W2:Y:S01]  /*0030*/  LDCU.64 UR8, c[0x0][0x358] ;  /* 0x00006b00ff0877ac */ /* 0x000ea20008000a00 */
[----:B0-----:R-:W-:-:S04]  /*0040*/  UIMAD.WIDE.U32 UR4, UR4, 0x200, URZ ;  /* 0x00000200040478a5 */ /* 0x001fc8000f8e00ff */
[----:B-1----:R-:W-:-:S04]  /*0050*/  UIADD3 UR6, UP0, UPT, -UR4, UR6, URZ ;  /* 0x0000000604067290 */ /* 0x002fc8000ff1e1ff */
[----:B------:R-:W-:Y:S02]  /*0060*/  UIADD3.X UR7, UPT, UPT, ~UR5, UR7, URZ, UP0, !UPT ;  /* 0x0000000705077290 */ /* 0x000fe400087fe5ff */
[----:B------:R-:W-:-:S04]  /*0070*/  UISETP.GE.U32.AND UP0, UPT, UR6, 0x200, UPT ;  /* 0x000002000600788c */ /* 0x000fc8000bf06070 */
[----:B------:R-:W-:-:S09]  /*0080*/  UISETP.GE.U32.AND.EX UP0, UPT, UR7, URZ, UPT, UP0 ;  /* 0x000000ff0700728c */ /* 0x000fd2000bf06100 */
[----:B--2---:R-:W-:Y:S05]  /*0090*/  BRA.U !UP0, `(.L_x_0) ;  /* 0x0000000108287547 */ /* 0x004fea000b800000 */
[----:B------:R-:W0:Y:S01]  /*00a0*/  S2R R0, SR_TID.X ;  /* 0x0000000000007919 */ /* 0x000e220000002100 */
[----:B------:R-:W1:Y:S01]  /*00b0*/  LDCU.64 UR6, c[0x0][0x388] ;  /* 0x00007100ff0677ac */ /* 0x000e620008000a00 */
[----:B------:R-:W2:Y:S01]  /*00c0*/  LDC R5, c[0x0][0x390] ;  /* 0x0000e400ff057b82 */ /* 0x000ea20000000800 */
[----:B0-----:R-:W-:-:S05]  /*00d0*/  IADD3 R0, P0, PT, R0, UR4, RZ ;  /* 0x0000000400007c10 */ /* 0x001fca000ff1e0ff */
[----:B------:R-:W-:Y:S01]  /*00e0*/  IMAD.X R3, RZ, RZ, UR5, P0 ;  /* 0x00000005ff037e24 */ /* 0x000fe200080e06ff */
[----:B-1----:R-:W-:-:S04]  /*00f0*/  LEA R2, P0, R0, UR6, 0x2 ;  /* 0x0000000600027c11 */ /* 0x002fc8000f8010ff */
[----:B------:R-:W-:-:S05]  /*0100*/  LEA.HI.X R3, R0, UR7, R3, 0x2, P0 ;  /* 0x0000000700037c11 */ /* 0x000fca00080f1403 */
[----:B--2---:R-:W-:Y:S04]  /*0110*/  STG.E desc[UR8][R2.64], R5 ;  /* 0x0000000502007986 */ /* 0x004fe8000c101908 */
[----:B------:R-:W-:Y:S01]  /*0120*/  STG.E desc[UR8][R2.64+0x400], R5 ;  /* 0x0004000502007986 */ /* 0x000fe2000c101908 */
[----:B------:R-:W-:Y:S05]  /*0130*/  EXIT ;  /* 0x000000000000794d */ /* 0x000fea0003800000 */
.L_x_0:
[----:B------:R-:W0:Y:S01]  /*0140*/  S2R R0, SR_TID.X ;  /* 0x0000000000007919 */ /* 0x000e220000002100 */
[----:B------:R-:W-:Y:S01]  /*0150*/  IMAD.U32 R2, RZ, RZ, UR7 ;  /* 0x00000007ff027e24 */ /* 0x000fe2000f8e00ff */
[----:B------:R-:W1:Y:S01]  /*0160*/  LDCU.64 UR10, c[0x0][0x388] ;  /* 0x00007100ff0a77ac */ /* 0x000e620008000a00 */
[----:B------:R-:W-:Y:S01]  /*0170*/  IMAD.U32 R4, RZ, RZ, UR7 ;  /* 0x00000007ff047e24 */ /* 0x000fe2000f8e00ff */
[----:B0-----:R-:W-:-:S04]  /*0180*/  ISETP.LT.U32.AND P0, PT, R0, UR6, PT ;  /* 0x0000000600007c0c */ /* 0x001fc8000bf01070 */
[----:B------:R-:W-:Y:S01]  /*0190*/  ISETP.GT.U32.AND.EX P0, PT, R2, RZ, PT, P0 ;  /* 0x000000ff0200720c */ /* 0x000fe20003f04100 */
[C---:B------:R-:W-:Y:S01]  /*01a0*/  VIADD R2, R0.reuse, 0x100 ;  /* 0x0000010000027836 */ /* 0x040fe20000000000 */
[----:B------:R-:W-:-:S04]  /*01b0*/  IADD3 R0, P2, PT, R0, UR4, RZ ;  /* 0x0000000400007c10 */ /* 0x000fc8000ff5e0ff */
[----:B------:R-:W-:Y:S01]  /*01c0*/  ISETP.LT.U32.AND P1, PT, R2, UR6, PT ;  /* 0x0000000602007c0c */ /* 0x000fe2000bf21070 */
[----:B------:R-:W-:Y:S01]  /*01d0*/  IMAD.X R3, RZ, RZ, UR5, P2 ;  /* 0x00000005ff037e24 */ /* 0x000fe200090e06ff */
[----:B-1----:R-:W-:Y:S02]  /*01e0*/  LEA R2, P2, R0, UR10, 0x2 ;  /* 0x0000000a00027c11 */ /* 0x002fe4000f8410ff */
[----:B------:R-:W-:Y:S02]  /*01f0*/  ISETP.GT.U32.AND.EX P1, PT, R4, RZ, PT, P1 ;  /* 0x000000ff0400720c */ /* 0x000fe40003f24110 */
[----:B------:R-:W-:Y:S01]  /*0200*/  LEA.HI.X R3, R0, UR11, R3, 0x2, P2 ;  /* 0x0000000b00037c11 */ /* 0x000fe200090f1403 */
[----:B------:R-:W0:Y:S04]  /*0210*/  @P0 LDC R5, c[0x0][0x390] ;  /* 0x0000e400ff050b82 */ /* 0x000e280000000800 */
[----:B0-----:R0:W-:Y:S06]  /*0220*/  @P0 STG.E desc[UR8][R2.64], R5 ;  /* 0x0000000502000986 */ /* 0x0011ec000c101908 */
[----:B------:R-:W-:Y:S05]  /*0230*/  @!P1 EXIT ;  /* 0x000000000000994d */ /* 0x000fea0003800000 */
[----:B0-----:R-:W0:Y:S02]  /*0240*/  LDC R5, c[0x0][0x390] ;  /* 0x0000e400ff057b82 */ /* 0x001e240000000800 */
[----:B0-----:R-:W-:Y:S01]  /*0250*/  STG.E desc[UR8][R2.64+0x400], R5 ;  /* 0x0004000502007986 */ /* 0x001fe2000c101908 */
[----:B------:R-:W-:Y:S05]  /*0260*/  EXIT ;  /* 0x000000000000794d */ /* 0x000fea0003800000 */
.L_x_1:
[----:B------:R-:W-:-:S00]  /*0270*/  BRA `(.L_x_1) ;  /* 0xfffffffc00fc7947 */ /* 0x000fc0000383ffff */
[----:B------:R-:W-:-:S00]  /*0280*/  NOP ;  /* 0x0000000000007918 */ /* 0x000fc00000000000 */
[----:B------:R-:W-:-:S00]  /*0290*/  NOP ;  /* 0x0000000000007918 */ /* 0x000fc00000000000 */
[----:B------:R-:W-:-:S00]  /*02a0*/  NOP ;  /* 0x0000000000007918 */ /* 0x000fc00000000000 */
[----:B------:R-:W-:-:S00]  /*02b0*/  NOP ;  /* 0x0000000000007918 */ /* 0x000fc00000000000 */
[----:B------:R-:W-:-:S00]  /*02c0*/  NOP ;  /* 0x0000000000007918 */ /* 0x000fc00000000000 */
[----:B------:R-:W-:-:S00]  /*02d0*/  NOP ;  /* 0x0000000000007918 */ /* 0x000fc00000000000 */
[----:B------:R-:W-:-:S00]  /*02e0*/  NOP ;  /* 0x0000000000007918 */ /* 0x000fc00000000000 */
[----:B------:R-:W-:-:S00]  /*02f0*/  NOP ;  /* 0x0000000000007918 */ /* 0x000fc00000000000 */
.L_x_80:


//--------------------- .text._ZN3cub18CUB_300001_SM_10006detail11EmptyKernelIvEEvv --------------------------
	.section	.text._ZN3cub18CUB_300001_SM_10006detail11EmptyKernelIvEEvv,"ax",@progbits
	.align	128
        .global         _ZN3cub18CUB_300001_SM_10006detail11EmptyKernelIvEEvv
        .type           _ZN3cub18CUB_300001_SM_10006detail11EmptyKernelIvEEvv,@function
        .size           _ZN3cub18CUB_300001_SM_10006detail11EmptyKernelIvEEvv,(.L_x_81 - _ZN3cub18CUB_300001_SM_10006detail11EmptyKernelIvEEvv)
        .other          _ZN3cub18CUB_300001_SM_10006detail11EmptyKernelIvEEvv,@"STO_CUDA_ENTRY STV_DEFAULT"
_ZN3cub18CUB_300001_SM_10006detail11EmptyKernelIvEEvv:
.text._ZN3cub18CUB_300001_SM_10006detail11EmptyKernelIvEEvv:
[----:B------:R-:W-:Y:S01]  /*0000*/  LDC R1, c[0x0][0x37c] ;  /* 0x0000df00ff017b82 */ /* 0x000fe20000000800 */
[----:B------:R-:W-:Y:S05]  /*0010*/  EXIT ;  /* 0x000000000000794d */ /* 0x000fea0003800000 */
.L_x_2:
        /* <DEDUP_REMOVED lines=14> */
.L_x_81:


//--------------------- .text._Z4funcPiS_S_S_iiii --------------------------
	.section	.text._Z4funcPiS_S_S_iiii,"ax",@progbits
	.align	128
        .global         _Z4funcPiS_S_S_iiii
        .type           _Z4funcPiS_S_S_iiii,@function
        .size           _Z4funcPiS_S_S_iiii,(.L_x_82 - _Z4funcPiS_S_S_iiii)
        .other          _Z4funcPiS_S_S_iiii,@"STO_CUDA_ENTRY STV_DEFAULT"
_Z4funcPiS_S_S_iiii:
.text._Z4funcPiS_S_S_iiii:
[----:B------:R-:W0:Y:S01]  /*0000*/  LDC R1, c[0x0][0x37c] ;  /* 0x0000df00ff017b82 */ /* 0x000e220000000800 */
[----:B------:R-:W1:Y:S07]  /*0010*/  S2R R3, SR_TID.X ;  /* 0x0000000000037919 */ /* 0x000e6e0000002100 */
[----:B------:R-:W2:Y:S01]  /*0020*/  LDC R22, c[0x0][0x3a0] ;  /* 0x0000e800ff167b82 */ /* 0x000ea20000000800 */
[----:B------:R-:W-:Y:S01]  /*0030*/  MOV R0, 0x168 ;  /* 0x0000016800007802 */ /* 0x000fe20000000f00 */
[----:B------:R-:W3:Y:S06]  /*0040*/  LDCU.64 UR36, c[0x0][0x358] ;  /* 0x00006b00ff2477ac */ /* 0x000eec0008000a00 */
[----:B------:R-:W1:Y:S08]  /*0050*/  S2UR UR4, SR_CTAID.X ;  /* 0x00000000000479c3 */ /* 0x000e700000002500 */
[----:B------:R-:W1:Y:S08]  /*0060*/  LDC R2, c[0x0][0x360] ;  /* 0x0000d800ff027b82 */ /* 0x000e700000000800 */
[----:B------:R4:W0:Y:S01]  /*0070*/  LDC.64 R6, c[0x4][R0] ;  /* 0x0100000000067b82 */ /* 0x0008220000000a00 */
[----:B--2---:R-:W-:-:S04]  /*0080*/  IMAD.WIDE R22, R22, 0x4, RZ ;  /* 0x0000000416167825 */ /* 0x004fc800078e02ff */
[----:B------:R-:W-:Y:S02]  /*0090*/  IMAD.MOV.U32 R4, RZ, RZ, R22 ;  /* 0x000000ffff047224 */ /* 0x000fe400078e0016 */
[----:B------:R-:W-:Y:S02]  /*00a0*/  IMAD.MOV.U32 R5, RZ, RZ, R23 ;  /* 0x000000ffff057224 */ /* 0x000fe400078e0017 */
[----:B-1-34-:R-:W-:-:S07]  /*00b0*/  IMAD R2, R2, UR4, R3 ;  /* 0x0000000402027c24 */ /* 0x01afce000f8e0203 */
[----:B------:R-:W-:-:S07]  /*00c0*/  LEPC R20, `(.L_x_3) ;  /* 0x000000001014794e */ /* 0x000fce0000000000 */
[----:B0-----:R-:W-:Y:S05]  /*00d0*/  CALL.ABS.NOINC R6 ;  /* 0x0000000006007343 */ /* 0x001fea0003c00000 */
.L_x_3:
[----:B------:R-:W0:Y:S02]  /*00e0*/  LDCU UR4, c[0x0][0x3a0] ;  /* 0x00007400ff0477ac */ /* 0x000e240008000800 */
[----:B0-----:R-:W-:-:S09]  /*00f0*/  UISETP.NE.AND UP0, UPT, UR4, URZ, UPT ;  /* 0x000000ff0400728c */ /* 0x001fd2000bf05270 */
[----:B------:R-:W-:Y:S05]  /*0100*/  BRA.U !UP0, `(.L_x_4) ;  /* 0x0000000108c47547 */ /* 0x000fea000b800000 */
[----:B------:R-:W-:Y:S02]  /*0110*/  ISETP.GT.U32.AND P0, PT, R22, RZ, PT ;  /* 0x000000ff1600720c */ /* 0x000fe40003f04070 */
[----:B------:R-:W-:Y:S02]  /*0120*/  CS2R R8, SRZ ;  /* 0x0000000000087805 */ /* 0x000fe4000001ff00 */
[----:B------:R-:W-:-:S13]  /*0130*/  ISETP.GT.U32.AND.EX P0, PT, R23, RZ, PT, P0 ;  /* 0x000000ff1700720c */ /* 0x000fda0003f04100 */
[----:B------:R-:W-:Y:S01]  /*0140*/  @!P0 IADD3 R6, P1, PT, R9, R4, RZ ;  /* 0x0000000409068210 */ /* 0x000fe20007f3e0ff */
[----:B------:R-:W-:-:S03]  /*0150*/  @!P0 IMAD.MOV.U32 R9, RZ, RZ, 0x1 ;  /* 0x00000001ff098424 */ /* 0x000fc600078e00ff */
[----:B------:R-:W-:Y:S01]  /*0160*/  @!P0 IADD3.X R7, PT, PT, R8, R5, RZ, P1, !PT ;  /* 0x0000000508078210 */ /* 0x000fe20000ffe4ff */
[----:B------:R-:W-:Y:S01]  /*0170*/  @!P0 IMAD.MOV.U32 R8, RZ, RZ, RZ ;  /* 0x000000ffff088224 */ /* 0x000fe200078e00ff */
[CC--:B------:R-:W-:Y:S02]  /*0180*/  IADD3 R0, P3, PT, R22.reuse, -R9.reuse, RZ ;  /* 0x8000000916007210 */ /* 0x0c0fe40007f7e0ff */
[----:B------:R-:W-:Y:S01]  /*0190*/  ISETP.GT.U32.AND P2, PT, R22, R9, PT ;  /* 0x000000091600720c */ /* 0x000fe20003f44070 */
[----:B------:R0:W-:Y:S01]  /*01a0*/  @!P0 ST.E.U8 desc[UR36][R6.64], RZ ;  /* 0x000000ff06008985 */ /* 0x0001e2000c101124 */
[----:B------:R-:W-:Y:S01]  /*01b0*/  ISETP.LE.U32.AND P1, PT, R0, 0x3, PT ;  /* 0x000000030000780c */ /* 0x000fe20003f23070 */
[C---:B------:R-:W-:Y:S01]  /*01c0*/  IMAD.X R0, R23.reuse, 0x1, ~R8, P3 ;  /* 0x0000000117007824 */ /* 0x040fe200018e0e08 */
[----:B------:R-:W-:-:S04]  /*01d0*/  ISETP.GT.U32.AND.EX P2, PT, R23, R8, PT, P2 ;  /* 0x000000081700720c */ /* 0x000fc80003f44120 */
[----:B------:R-:W-:-:S13]  /*01e0*/  ISETP.LE.U32.OR.EX P1, PT, R0, RZ, !P2, P1 ;  /* 0x000000ff0000720c */ /* 0x000fda0005723510 */
[----:B0-----:R-:W-:Y:S05]  /*01f0*/  @P1 BRA `(.L_x_5) ;  /* 0x0000000000401947 */ /* 0x001fea0003800000 */
[----:B------:R-:W-:Y:S01]  /*0200*/  IADD3 R0, P1, PT, R22, -0x3, RZ ;  /* 0xfffffffd16007810 */ /* 0x000fe20007f3e0ff */
[----:B------:R-:W-:Y:S01]  /*0210*/  BSSY.RECONVERGENT B0, `(.L_x_5) ;  /* 0x000000e000007945 */ /* 0x000fe20003800200 */
[----:B------:R-:W-:Y:S02]  /*0220*/  PLOP3.LUT P0, PT, PT, PT, PT, 0x8, 0x80 ;  /* 0x000000000080781c */ /* 0x000fe40003f0e170 */
[----:B------:R-:W-:-:S11]  /*0230*/  IADD3.X R3, PT, PT, R23, -0x1, RZ, P1, !PT ;  /* 0xffffffff17037810 */ /* 0x000fd60000ffe4ff */
.L_x_6:
[C---:B0-----:R-:W-:Y:S02]  /*0240*/  IADD3 R6, P1, PT, R9.reuse, R4, RZ ;  /* 0x0000000409067210 */ /* 0x041fe40007f3e0ff */
[----:B------:R-:W-:-:S03]  /*0250*/  IADD3 R9, P2, PT, R9, 0x4, RZ ;  /* 0x0000000409097810 */ /* 0x000fc60007f5e0ff */
[----:B------:R-:W-:Y:S01]  /*0260*/  IMAD.X R7, R8, 0x1, R5, P1 ;  /* 0x0000000108077824 */ /* 0x000fe200008e0605 */
[----:B------:R-:W-:Y:S02]  /*0270*/  ISETP.GE.U32.AND P1, PT, R9, R0, PT ;  /* 0x000000000900720c */ /* 0x000fe40003f26070 */
[----:B------:R-:W-:Y:S02]  /*0280*/  IADD3.X R8, PT, PT, RZ, R8, RZ, P2, !PT ;  /* 0x00000008ff087210 */ /* 0x000fe400017fe4ff */
[----:B------:R0:W-:Y:S02]  /*0290*/  ST.E.U8 desc[UR36][R6.64], RZ ;  /* 0x000000ff06007985 */ /* 0x0001e4000c101124 */
[----:B------:R-:W-:Y:S02]  /*02a0*/  ISETP.GE.U32.AND.EX P1, PT, R8, R3, PT, P1 ;  /* 0x000000030800720c */ /* 0x000fe40003f26110 */
[----:B------:R0:W-:Y:S04]  /*02b0*/  ST.E.U8 desc[UR36][R6.64+0x1], RZ ;  /* 0x000001ff06007985 */ /* 0x0001e8000c101124 */
[----:B------:R0:W-:Y:S04]  /*02c0*/  ST.E.U8 desc[UR36][R6.64+0x2], RZ ;  /* 0x000002ff06007985 */ /* 0x0001e8000c101124 */
[----:B------:R0:W-:Y:S03]  /*02d0*/  ST.E.U8 desc[UR36][R6.64+0x3], RZ ;  /* 0x000003ff06007985 */ /* 0x0001e6000c101124 */
[----:B------:R-:W-:Y:S05]  /*02e0*/  @!P1 BRA `(.L_x_6) ;  /* 0xfffffffc00d49947 */ /* 0x000fea000383ffff */
[----:B------:R-:W-:Y:S05]  /*02f0*/  BSYNC.RECONVERGENT B0 ;  /* 0x0000000000007941 */ /* 0x000fea0003800200 */
.L_x_5:
[CC--:B------:R-:W-:Y:S02]  /*0300*/  IADD3 R0, P3, PT, R22.reuse, -R9.reuse, RZ ;  /* 0x8000000916007210 */ /* 0x0c0fe40007f7e0ff */
[----:B------:R-:W-:Y:S02]  /*0310*/  ISETP.GT.U32.AND P2, PT, R22, R9, PT ;  /* 0x000000091600720c */ /* 0x000fe40003f44070 */
[----:B------:R-:W-:Y:S01]  /*0320*/  ISETP.LE.U32.AND P1, PT, R0, 0x1, PT ;  /* 0x000000010000780c */ /* 0x000fe20003f23070 */
[C---:B------:R-:W-:Y:S01]  /*0330*/  IMAD.X R0, R23.reuse, 0x1, ~R8, P3 ;  /* 0x0000000117007824 */ /* 0x040fe200018e0e08 */
[----:B------:R-:W-:-:S04]  /*0340*/  ISETP.GT.U32.AND.EX P2, PT, R23, R8, PT, P2 ;  /* 0x000000081700720c */ /* 0x000fc80003f44120 */
[----:B------:R-:W-:-:S13]  /*0350*/  ISETP.LE.U32.OR.EX P1, PT, R0, RZ, !P2, P1 ;  /* 0x000000ff0000720c */ /* 0x000fda0005723510 */
[C---:B0-----:R-:W-:Y:S02]  /*0360*/  @!P1 IADD3 R6, P3, PT, R9.reuse, R4, RZ ;  /* 0x0000000409069210 */ /* 0x041fe40007f7e0ff */
[----:B------:R-:W-:Y:S02]  /*0370*/  @!P1 IADD3 R9, P2, PT, R9, 0x2, RZ ;  /* 0x0000000209099810 */ /* 0x000fe40007f5e0ff */
[----:B------:R-:W-:Y:S01]  /*0380*/  @!P1 PLOP3.LUT P0, PT, PT, PT, PT, 0x8, 0x80 ;  /* 0x000000000080981c */ /* 0x000fe20003f0e170 */
[----:B------:R-:W-:Y:S02]  /*0390*/  @!P1 IMAD.X R7, R8, 0x1, R5, P3 ;  /* 0x0000000108079824 */ /* 0x000fe400018e0605 */
[----:B------:R-:W-:Y:S01]  /*03a0*/  @!P1 IMAD.X R8, RZ, RZ, R8, P2 ;  /* 0x000000ffff089224 */ /* 0x000fe200010e0608 */
[----:B------:R-:W-:Y:S02]  /*03b0*/  ISETP.LT.U32.AND P2, PT, R9, R22, PT ;  /* 0x000000160900720c */ /* 0x000fe40003f41070 */
[----:B------:R0:W-:Y:S02]  /*03c0*/  @!P1 ST.E.U8 desc[UR36][R6.64], RZ ;  /* 0x000000ff06009985 */ /* 0x0001e4000c101124 */
[----:B------:R-:W-:-:S02]  /*03d0*/  ISETP.LT.U32.OR.EX P0, PT, R8, R23, P0, P2 ;  /* 0x000000170800720c */ /* 0x000fc40000701520 */
[----:B------:R0:W-:Y:S11]  /*03e0*/  @!P1 ST.E.U8 desc[UR36][R6.64+0x1], RZ ;  /* 0x000001ff06009985 */ /* 0x0001f6000c101124 */
[----:B------:R-:W-:-:S04]  /*03f0*/  @P0 IADD3 R4, P2, PT, R9, R4, RZ ;  /* 0x0000000409040210 */ /* 0x000fc80007f5e0ff */
[----:B------:R-:W-:-:S05]  /*0400*/  @P0 IADD3.X R5, PT, PT, R8, R5, RZ, P2, !PT ;  /* 0x0000000508050210 */ /* 0x000fca00017fe4ff */
[----:B------:R0:W-:Y:S04]  /*0410*/  @P0 ST.E.U8 desc[UR36][R4.64], RZ ;  /* 0x000000ff04000985 */ /* 0x0001e8000c101124 */
.L_x_4:
[----:B------:R-:W1:Y:S01]  /*0420*/  LDC R18, c[0x0][0x3a4] ;  /* 0x0000e900ff127b82 */ /* 0x000e620000000800 */
[----:B------:R-:W-:-:S07]  /*0430*/  MOV R0, 0x168 ;  /* 0x0000016800007802 */ /* 0x000fce0000000f00 */
[----:B0-----:R0:W2:Y:S01]  /*0440*/  LDC.64 R6, c[0x4][R0] ;  /* 0x0100000000067b82 */ /* 0x0010a20000000a00 */
[----:B-1----:R-:W-:-:S04]  /*0450*/  IMAD.WIDE R18, R18, 0x4, RZ ;  /* 0x0000000412127825 */ /* 0x002fc800078e02ff */
[----:B------:R-:W-:Y:S02]  /*0460*/  IMAD.MOV.U32 R4, RZ, RZ, R18 ;  /* 0x000000ffff047224 */ /* 0x000fe400078e0012 */
[----:B0-----:R-:W-:-:S07]  /*0470*/  IMAD.MOV.U32 R5, RZ, RZ, R19 ;  /* 0x000000ffff057224 */ /* 0x001fce00078e0013 */
[----:B------:R-:W-:-:S07]  /*0480*/  LEPC R20, `(.L_x_7) ;  /* 0x000000001014794e */ /* 0x000fce0000000000 */
[----:B--2---:R-:W-:Y:S05]  /*0490*/  CALL.ABS.NOINC R6 ;  /* 0x0000000006007343 */ /* 0x004fea0003c00000 */
.L_x_7:
[----:B------:R-:W0:Y:S01]  /*04a0*/  LDC R8, c[0x0][0x3a4] ;  /* 0x0000e900ff087b82 */ /* 0x000e220000000800 */
[----:B------:R-:W-:Y:S01]  /*04b0*/  IMAD.MOV.U32 R16, RZ, RZ, R4 ;  /* 0x000000ffff107224 */ /* 0x000fe200078e0004 */
[----:B------:R-:W-:Y:S02]  /*04c0*/  MOV R17, R5 ;  /* 0x0000000500117202 */ /* 0x000fe40000000f00 */
[----:B0-----:R-:W-:-:S13]  /*04d0*/  ISETP.NE.AND P0, PT, R8, RZ, PT ;  /* 0x000000ff0800720c */ /* 0x001fda0003f05270 */
[----:B------:R-:W-:Y:S05]  /*04e0*/  @!P0 BRA `(.L_x_8) ;  /* 0x0000000000c88947 */ /* 0x000fea0003800000 */
[----:B------:R-:W-:Y:S01]  /*04f0*/  ISETP.GT.U32.AND P0, PT, R18, RZ, PT ;  /* 0x000000ff1200720c */ /* 0x000fe20003f04070 */
[----:B------:R-:W-:Y:S02]  /*0500*/  IMAD.MOV.U32 R7, RZ, RZ, RZ ;  /* 0x000000ffff077224 */ /* 0x000fe400078e00ff */
[----:B------:R-:W-:Y:S01]  /*0510*/  IMAD.MOV.U32 R9, RZ, RZ, RZ ;  /* 0x000000ffff097224 */ /* 0x000fe200078e00ff */
        /* <DEDUP_REMOVED lines=17> */
.L_x_10:
[----:B0-----:R-:W-:Y:S02]  /*0630*/  IADD3 R4, P1, PT, R16, R7, RZ ;  /* 0x0000000710047210 */ /* 0x001fe40007f3e0ff */
        /* <DEDUP_REMOVED lines=11> */
.L_x_9:
[CC--:B------:R-:W-:Y:S02]  /*06f0*/  IADD3 R0, P3, PT, R18.reuse, -R7.reuse, RZ ;  /* 0x8000000712007210 */ /* 0x0c0fe40007f7e0ff */
[----:B------:R-:W-:Y:S02]  /*0700*/  ISETP.GT.U32.AND P2, PT, R18, R7, PT ;  /* 0x000000071200720c */ /* 0x000fe40003f44070 */
[----:B------:R-:W-:Y:S01]  /*0710*/  ISETP.LE.U32.AND P1, PT, R0, 0x1, PT ;  /* 0x000000010000780c */ /* 0x000fe20003f23070 */
[C---:B------:R-:W-:Y:S01]  /*0720*/  IMAD.X R0, R19.reuse, 0x1, ~R9, P3 ;  /* 0x0000000113007824 */ /* 0x040fe200018e0e09 */
[----:B------:R-:W-:-:S04]  /*0730*/  ISETP.GT.U32.AND.EX P2, PT, R19, R9, PT, P2 ;  /* 0x000000091300720c */ /* 0x000fc80003f44120 */
[----:B------:R-:W-:-:S13]  /*0740*/  ISETP.LE.U32.OR.EX P1, PT, R0, RZ, !P2, P1 ;  /* 0x000000ff0000720c */ /* 0x000fda0005723510 */
[----:B------:R-:W-:Y:S02]  /*0750*/  @!P1 IADD3 R10, P3, PT, R16, R7, RZ ;  /* 0x00000007100a9210 */ /* 0x000fe40007f7e0ff */
[----:B------:R-:W-:Y:S02]  /*0760*/  @!P1 IADD3 R7, P2, PT, R7, 0x2, RZ ;  /* 0x0000000207079810 */ /* 0x000fe40007f5e0ff */
[----:B------:R-:W-:Y:S01]  /*0770*/  @!P1 PLOP3.LUT P0, PT, PT, PT, PT, 0x8, 0x80 ;  /* 0x000000000080981c */ /* 0x000fe20003f0e170 */
[--C-:B------:R-:W-:Y:S02]  /*0780*/  @!P1 IMAD.X R11, R17, 0x1, R9.reuse, P3 ;  /* 0x00000001110b9824 */ /* 0x100fe400018e0609 */
[----:B------:R-:W-:Y:S01]  /*0790*/  @!P1 IMAD.X R9, RZ, RZ, R9, P2 ;  /* 0x000000ffff099224 */ /* 0x000fe200010e0609 */
[----:B------:R-:W-:Y:S02]  /*07a0*/  ISETP.LT.U32.AND P2, PT, R7, R18, PT ;  /* 0x000000120700720c */ /* 0x000fe40003f41070 */
[----:B------:R1:W-:Y:S02]  /*07b0*/  @!P1 ST.E.U8 desc[UR36][R10.64], RZ ;  /* 0x000000ff0a009985 */ /* 0x0003e4000c101124 */
[----:B------:R-:W-:-:S02]  /*07c0*/  ISETP.LT.U32.OR.EX P0, PT, R9, R19, P0, P2 ;  /* 0x000000130900720c */ /* 0x000fc40000701520 */
[----:B------:R1:W-:Y:S11]  /*07d0*/  @!P1 ST.E.U8 desc[UR36][R10.64+0x1], RZ ;  /* 0x000001ff0a009985 */ /* 0x0003f6000c101124 */
[----:B0-----:R-:W-:-:S04]  /*07e0*/  @P0 IADD3 R4, P2, PT, R16, R7, RZ ;  /* 0x0000000710040210 */ /* 0x001fc80007f5e0ff */
[----:B------:R-:W-:-:S05]  /*07f0*/  @P0 IADD3.X R5, PT, PT, R17, R9, RZ, P2, !PT ;  /* 0x0000000911050210 */ /* 0x000fca00017fe4ff */
[----:B------:R1:W-:Y:S04]  /*0800*/  @P0 ST.E.U8 desc[UR36][R4.64], RZ ;  /* 0x000000ff04000985 */ /* 0x0003e8000c101124 */
.L_x_8:
[----:B------:R-:W0:Y:S02]  /*0810*/  LDCU UR4, c[0x0][0x3a8] ;  /* 0x00007500ff0477ac */ /* 0x000e240008000800 */
[----:B0-----:R-:W-:-:S05]  /*0820*/  IMAD.U32 R19, RZ, RZ, UR4 ;  /* 0x00000004ff137e24 */ /* 0x001fca000f8e00ff */
[----:B------:R-:W-:-:S13]  /*0830*/  ISETP.GE.AND P0, PT, R19, 0x1, PT ;  /* 0x000000011300780c */ /* 0x000fda0003f06270 */
[----:B------:R-:W-:Y:S05]  /*0840*/  @!P0 BRA `(.L_x_11) ;  /* 0x0000000c00888947 */ /* 0x000fea0003800000 */
[----:B------:R-:W0:Y:S01]  /*0850*/  LDCU.64 UR4, c[0x0][0x398] ;  /* 0x00007300ff0477ac */ /* 0x000e220008000a00 */
[----:B------:R-:W-:Y:S01]  /*0860*/  BSSY.RECONVERGENT B3, `(.L_x_11) ;  /* 0x00000e0000037945 */ /* 0x000fe20003800200 */
[----:B------:R-:W-:Y:S01]  /*0870*/  IMAD.MOV.U32 R0, RZ, RZ, RZ ;  /* 0x000000ffff007224 */ /* 0x000fe200078e00ff */
[----:B------:R-:W2:Y:S01]  /*0880*/  LDCU UR6, c[0x0][0x3a0] ;  /* 0x00007400ff0677ac */ /* 0x000ea20008000800 */
[----:B------:R-:W-:Y:S01]  /*0890*/  IMAD.MOV.U32 R3, RZ, RZ, R2 ;  /* 0x000000ffff037224 */ /* 0x000fe200078e0002 */
[----:B0-----:R-:W-:-:S04]  /*08a0*/  IADD3 R6, P0, PT, R22, UR4, RZ ;  /* 0x0000000416067c10 */ /* 0x001fc8000ff1e0ff */
[----:B------:R-:W-:Y:S02]  /*08b0*/  IADD3.X R7, PT, PT, R23, UR5, RZ, P0, !PT ;  /* 0x0000000517077c10 */ /* 0x000fe400087fe4ff */
[----:B--2---:R-:W-:-:S07]  /*08c0*/  IADD3 R8, PT, PT, -R8, UR6, RZ ;  /* 0x0000000608087c10 */ /* 0x004fce000fffe1ff */
.L_x_30:
[----:B-1----:R-:W0:Y:S01]  /*08d0*/  LDC.64 R4, c[0x0][0x3a0] ;  /* 0x0000e800ff047b82 */ /* 0x002e220000000a00 */
[----:B------:R-:W-:Y:S01]  /*08e0*/  LOP3.LUT R9, RZ, R0, RZ, 0x33, !PT ;  /* 0x00000000ff097212 */ /* 0x000fe200078e33ff */
[----:B------:R-:W-:Y:S01]  /*08f0*/  BSSY.RECONVERGENT B2, `(.L_x_12) ;  /* 0x0000074000027945 */ /* 0x000fe20003800200 */
[----:B------:R-:W-:Y:S02]  /*0900*/  IMAD.MOV.U32 R10, RZ, RZ, 0x1 ;  /* 0x00000001ff0a7424 */ /* 0x000fe400078e00ff */
[----:B0-----:R-:W-:-:S04]  /*0910*/  IADD3 R11, PT, PT, R9, R4, RZ ;  /* 0x00000004090b7210 */ /* 0x001fc80007ffe0ff */
[----:B------:R-:W-:-:S13]  /*0920*/  ISETP.GE.AND P0, PT, R8, R11, PT ;  /* 0x0000000b0800720c */ /* 0x000fda0003f06270 */
[----:B------:R-:W-:Y:S05]  /*0930*/  @P0 BRA `(.L_x_13) ;  /* 0x0000000400bc0947 */ /* 0x000fea0003800000 */
[--C-:B------:R-:W-:Y:S01]  /*0940*/  IADD3 R10, PT, PT, -R0, -0x2, R5.reuse ;  /* 0xfffffffe000a7810 */ /* 0x100fe20007ffe105 */
[----:B------:R-:W-:Y:S01]  /*0950*/  IMAD.IADD R9, R9, 0x1, R5 ;  /* 0x0000000109097824 */ /* 0x000fe200078e0205 */
[----:B------:R-:W-:Y:S01]  /*0960*/  BSSY.RECONVERGENT B1, `(.L_x_14) ;  /* 0x000005e000017945 */ /* 0x000fe20003800200 */
[----:B------:R-:W-:Y:S01]  /*0970*/  IMAD.MOV.U32 R18, RZ, RZ, 0x1 ;  /* 0x00000001ff127424 */ /* 0x000fe200078e00ff */
[----:B------:R-:W-:Y:S02]  /*0980*/  ISETP.GE.U32.AND P0, PT, R10, 0x3, PT ;  /* 0x000000030a00780c */ /* 0x000fe40003f06070 */
[----:B------:R-:W-:Y:S02]  /*0990*/  MOV R5, R8 ;  /* 0x0000000800057202 */ /* 0x000fe40000000f00 */
[----:B------:R-:W-:-:S09]  /*09a0*/  LOP3.LUT R14, R9, 0x3, RZ, 0xc0, !PT ;  /* 0x00000003090e7812 */ /* 0x000fd200078ec0ff */
[----:B------:R-:W-:Y:S05]  /*09b0*/  @!P0 BRA `(.L_x_15) ;  /* 0x0000000400608947 */ /* 0x000fea0003800000 */
[----:B------:R-:W-:Y:S01]  /*09c0*/  LOP3.LUT R10, R9, 0xfffffffc, RZ, 0xc0, !PT ;  /* 0xfffffffc090a7812 */ /* 0x000fe200078ec0ff */
[----:B------:R-:W-:Y:S01]  /*09d0*/  BSSY.RELIABLE B0, `(.L_x_16) ;  /* 0x000004b000007945 */ /* 0x000fe20003800100 */
[----:B------:R-:W-:Y:S02]  /*09e0*/  IMAD.MOV.U32 R9, RZ, RZ, RZ ;  /* 0x000000ffff097224 */ /* 0x000fe400078e00ff */
[----:B------:R-:W-:Y:S01]  /*09f0*/  ISETP.GT.AND P0, PT, R10, RZ, PT ;  /* 0x000000ff0a00720c */ /* 0x000fe20003f04270 */
[----:B------:R-:W-:Y:S02]  /*0a00*/  IMAD.MOV.U32 R18, RZ, RZ, 0x1 ;  /* 0x00000001ff127424 */ /* 0x000fe400078e00ff */
[----:B------:R-:W-:-:S10]  /*0a10*/  IMAD.MOV.U32 R5, RZ, RZ, R8 ;  /* 0x000000ffff057224 */ /* 0x000fd400078e0008 */
[----:B------:R-:W-:Y:S05]  /*0a20*/  @!P0 BRA `(.L_x_17) ;  /* 0x0000000400148947 */ /* 0x000fea0003800000 */
[----:B------:R-:W-:Y:S01]  /*0a30*/  IADD3 R11, PT, PT, R10, -R9, RZ ;  /* 0x800000090a0b7210 */ /* 0x000fe20007ffe0ff */
[----:B------:R-:W-:Y:S01]  /*0a40*/  BSSY.RECONVERGENT B4, `(.L_x_18) ;  /* 0x0000029000047945 */ /* 0x000fe20003800200 */
[----:B------:R-:W-:Y:S02]  /*0a50*/  PLOP3.LUT P0, PT, PT, PT, PT, 0x80, 0x8 ;  /* 0x000000000008781c */ /* 0x000fe40003f0f070 */
[----:B------:R-:W-:-:S13]  /*0a60*/  ISETP.GT.AND P1, PT, R11, 0xc, PT ;  /* 0x0000000c0b00780c */ /* 0x000fda0003f24270 */
[----:B------:R-:W-:Y:S05]  /*0a70*/  @!P1 BRA `(.L_x_19) ;  /* 0x0000000000949947 */ /* 0x000fea0003800000 */
[----:B------:R-:W-:Y:S01]  /*0a80*/  PLOP3.LUT P0, PT, PT, PT, PT, 0x8, 0x80 ;  /* 0x000000000080781c */ /* 0x000fe20003f0e170 */
[----:B------:R-:W-:-:S12]  /*0a90*/  VIADD R12, R10, 0xfffffff4 ;  /* 0xfffffff40a0c7836 */ /* 0x000fd80000000000 */
.L_x_20:
[----:B------:R-:W-:Y:S01]  /*0aa0*/  VIADD R11, R5, 0x1 ;  /* 0x00000001050b7836 */ /* 0x000fe20000000000 */
[----:B------:R-:W-:Y:S01]  /*0ab0*/  IADD3 R9, PT, PT, R9, 0x10, RZ ;  /* 0x0000001009097810 */ /* 0x000fe20007ffe0ff */
[C---:B------:R-:W-:Y:S02]  /*0ac0*/  VIADD R13, R5.reuse, 0x2 ;  /* 0x00000002050d7836 */ /* 0x040fe40000000000 */
[----:B------:R-:W-:Y:S01]  /*0ad0*/  IMAD R18, R18, R11, RZ ;  /* 0x0000000b12127224 */ /* 0x000fe200078e02ff */
[----:B------:R-:W-:Y:S02]  /*0ae0*/  IADD3 R11, PT, PT, R5, 0x3, RZ ;  /* 0x00000003050b7810 */ /* 0x000fe40007ffe0ff */
[----:B------:R-:W-:Y:S01]  /*0af0*/  ISETP.GE.AND P1, PT, R9, R12, PT ;  /* 0x0000000c0900720c */ /* 0x000fe20003f26270 */
[----:B------:R-:W-:Y:S02]  /*0b00*/  IMAD R18, R18, R13, RZ ;  /* 0x0000000d12127224 */ /* 0x000fe400078e02ff */
[----:B------:R-:W-:-:S02]  /*0b10*/  VIADD R13, R5, 0x4 ;  /* 0x00000004050d7836 */ /* 0x000fc40000000000 */
[----:B------:R-:W-:Y:S02]  /*0b20*/  IMAD R18, R18, R11, RZ ;  /* 0x0000000b12127224 */ /* 0x000fe400078e02ff */
[C---:B------:R-:W-:Y:S02]  /*0b30*/  VIADD R11, R5.reuse, 0x5 ;  /* 0x00000005050b7836 */ /* 0x040fe40000000000 */
[----:B------:R-:W-:Y:S02]  /*0b40*/  IMAD R18, R18, R13, RZ ;  /* 0x0000000d12127224 */ /* 0x000fe400078e02ff */
[C---:B------:R-:W-:Y:S02]  /*0b50*/  VIADD R13, R5.reuse, 0x6 ;  /* 0x00000006050d7836 */ /* 0x040fe40000000000 */
[----:B------:R-:W-:Y:S01]  /*0b60*/  IMAD R18, R18, R11, RZ ;  /* 0x0000000b12127224 */ /* 0x000fe200078e02ff */
[----:B------:R-:W-:-:S03]  /*0b70*/  IADD3 R11, PT, PT, R5, 0x7, RZ ;  /* 0x00000007050b7810 */ /* 0x000fc60007ffe0ff */
[----:B------:R-:W-:Y:S02]  /*0b80*/  IMAD R18, R18, R13, RZ ;  /* 0x0000000d12127224 */ /* 0x000fe400078e02ff */
[C---:B------:R-:W-:Y:S02]  /*0b90*/  VIADD R13, R5.reuse, 0x8 ;  /* 0x00000008050d7836 */ /* 0x040fe40000000000 */
[----:B------:R-:W-:Y:S02]  /*0ba0*/  IMAD R18, R18, R11, RZ ;  /* 0x0000000b12127224 */ /* 0x000fe400078e02ff */
[C---:B------:R-:W-:Y:S02]  /*0bb0*/  VIADD R11, R5.reuse, 0x9 ;  /* 0x00000009050b7836 */ /* 0x040fe40000000000 */
[----:B------:R-:W-:Y:S02]  /*0bc0*/  IMAD R18, R18, R13, RZ ;  /* 0x0000000d12127224 */ /* 0x000fe400078e02ff */
[----:B------:R-:W-:-:S02]  /*0bd0*/  VIADD R13, R5, 0xa ;  /* 0x0000000a050d7836 */ /* 0x000fc40000000000 */
        /* <DEDUP_REMOVED lines=8> */
[----:B------:R-:W-:Y:S02]  /*0c60*/  IMAD R18, R18, R11, RZ ;  /* 0x0000000b12127224 */ /* 0x000fe400078e02ff */
[C---:B------:R-:W-:Y:S02]  /*0c70*/  VIADD R11, R5.reuse, 0xf ;  /* 0x0000000f050b7836 */ /* 0x040fe40000000000 */
[----:B------:R-:W-:Y:S02]  /*0c80*/  IMAD R18, R18, R13, RZ ;  /* 0x0000000d12127224 */ /* 0x000fe400078e02ff */
[----:B------:R-:W-:Y:S02]  /*0c90*/  VIADD R5, R5, 0x10 ;  /* 0x0000001005057836 */ /* 0x000fe40000000000 */
[----:B------:R-:W-:-:S04]  /*0ca0*/  IMAD R18, R18, R11, RZ ;  /* 0x0000000b12127224 */ /* 0x000fc800078e02ff */
[----:B------:R-:W-:Y:S01]  /*0cb0*/  IMAD R18, R18, R5, RZ ;  /* 0x0000000512127224 */ /* 0x000fe200078e02ff */
[----:B------:R-:W-:Y:S06]  /*0cc0*/  @!P1 BRA `(.L_x_20) ;  /* 0xfffffffc00749947 */ /* 0x000fec000383ffff */
.L_x_19:
[----:B------:R-:W-:Y:S05]  /*0cd0*/  BSYNC.RECONVERGENT B4 ;  /* 0x0000000000047941 */ /* 0x000fea0003800200 */
.L_x_18:
[----:B------:R-:W-:Y:S01]  /*0ce0*/  IMAD.IADD R11, R10, 0x1, -R9 ;  /* 0x000000010a0b7824 */ /* 0x000fe200078e0a09 */
[----:B------:R-:W-:Y:S04]  /*0cf0*/  BSSY.RECONVERGENT B4, `(.L_x_21) ;  /* 0x0000015000047945 */ /* 0x000fe80003800200 */
[----:B------:R-:W-:-:S13]  /*0d00*/  ISETP.GT.AND P1, PT, R11, 0x4, PT ;  /* 0x000000040b00780c */ /* 0x000fda0003f24270 */
[----:B------:R-:W-:Y:S05]  /*0d10*/  @!P1 BRA `(.L_x_22) ;  /* 0x0000000000489947 */ /* 0x000fea0003800000 */
[C---:B------:R-:W-:Y:S01]  /*0d20*/  IADD3 R11, PT, PT, R5.reuse, 0x1, RZ ;  /* 0x00000001050b7810 */ /* 0x040fe20007ffe0ff */
[----:B------:R-:W-:Y:S01]  /*0d30*/  VIADD R12, R5, 0x2 ;  /* 0x00000002050c7836 */ /* 0x000fe20000000000 */
[----:B------:R-:W-:Y:S02]  /*0d40*/  PLOP3.LUT P0, PT, PT, PT, PT, 0x8, 0x80 ;  /* 0x000000000080781c */ /* 0x000fe40003f0e170 */
[----:B------:R-:W-:Y:S01]  /*0d50*/  IADD3 R9, PT, PT, R9, 0x8, RZ ;  /* 0x0000000809097810 */ /* 0x000fe20007ffe0ff */
[----:B------:R-:W-:Y:S02]  /*0d60*/  IMAD R13, R18, R11, RZ ;  /* 0x0000000b120d7224 */ /* 0x000fe400078e02ff */
[----:B------:R-:W-:Y:S02]  /*0d70*/  VIADD R11, R5, 0x3 ;  /* 0x00000003050b7836 */ /* 0x000fe40000000000 */
[----:B------:R-:W-:Y:S02]  /*0d80*/  IMAD R18, R13, R12, RZ ;  /* 0x0000000c0d127224 */ /* 0x000fe400078e02ff */
[----:B------:R-:W-:-:S02]  /*0d90*/  VIADD R12, R5, 0x4 ;  /* 0x00000004050c7836 */ /* 0x000fc40000000000 */
[----:B------:R-:W-:Y:S01]  /*0da0*/  IMAD R13, R18, R11, RZ ;  /* 0x0000000b120d7224 */ /* 0x000fe200078e02ff */
[----:B------:R-:W-:-:S03]  /*0db0*/  IADD3 R11, PT, PT, R5, 0x5, RZ ;  /* 0x00000005050b7810 */ /* 0x000fc60007ffe0ff */
[----:B------:R-:W-:Y:S02]  /*0dc0*/  IMAD R18, R13, R12, RZ ;  /* 0x0000000c0d127224 */ /* 0x000fe400078e02ff */
[C---:B------:R-:W-:Y:S02]  /*0dd0*/  VIADD R12, R5.reuse, 0x6 ;  /* 0x00000006050c7836 */ /* 0x040fe40000000000 */
[----:B------:R-:W-:Y:S02]  /*0de0*/  IMAD R13, R18, R11, RZ ;  /* 0x0000000b120d7224 */ /* 0x000fe400078e02ff */
[----:B------:R-:W-:Y:S02]  /*0df0*/  VIADD R11, R5, 0x7 ;  /* 0x00000007050b7836 */ /* 0x000fe40000000000 */
[----:B------:R-:W-:Y:S02]  /*0e00*/  IMAD R12, R13, R12, RZ ;  /* 0x0000000c0d0c7224 */ /* 0x000fe400078e02ff */
[----:B------:R-:W-:-:S02]  /*0e10*/  VIADD R5, R5, 0x8 ;  /* 0x0000000805057836 */ /* 0x000fc40000000000 */
[----:B------:R-:W-:-:S04]  /*0e20*/  IMAD R12, R12, R11, RZ ;  /* 0x0000000b0c0c7224 */ /* 0x000fc800078e02ff */
[----:B------:R-:W-:-:S07]  /*0e30*/  IMAD R18, R12, R5, RZ ;  /* 0x000000050c127224 */ /* 0x000fce00078e02ff */
.L_x_22:
[----:B------:R-:W-:Y:S05]  /*0e40*/  BSYNC.RECONVERGENT B4 ;  /* 0x0000000000047941 */ /* 0x000fea0003800200 */
.L_x_21:
[----:B------:R-:W-:-:S13]  /*0e50*/  ISETP.NE.OR P0, PT, R9, R10, P0 ;  /* 0x0000000a0900720c */ /* 0x000fda0000705670 */
[----:B------:R-:W-:Y:S05]  /*0e60*/  @!P0 BREAK.RELIABLE B0 ;  /* 0x0000000000008942 */ /* 0x000fea0003800100 */
[----:B------:R-:W-:Y:S05]  /*0e70*/  @!P0 BRA `(.L_x_15) ;  /* 0x0000000000308947 */ /* 0x000fea0003800000 */
.L_x_17:
[----:B------:R-:W-:Y:S05]  /*0e80*/  BSYNC.RELIABLE B0 ;  /* 0x0000000000007941 */ /* 0x000fea0003800100 */
.L_x_16:
[----:B------:R-:W-:Y:S02]  /*0e90*/  VIADD R9, R9, 0x4 ;  /* 0x0000000409097836 */ /* 0x000fe40000000000 */
[C---:B------:R-:W-:Y:S02]  /*0ea0*/  VIADD R11, R5.reuse, 0x1 ;  /* 0x00000001050b7836 */ /* 0x040fe40000000000 */
[----:B------:R-:W-:Y:S01]  /*0eb0*/  VIADD R12, R5, 0x2 ;  /* 0x00000002050c7836 */ /* 0x000fe20000000000 */
[----:B------:R-:W-:Y:S01]  /*0ec0*/  ISETP.NE.AND P0, PT, R9, R10, PT ;  /* 0x0000000a0900720c */ /* 0x000fe20003f05270 */
[----:B------:R-:W-:Y:S01]  /*0ed0*/  IMAD R11, R18, R11, RZ ;  /* 0x0000000b120b7224 */ /* 0x000fe200078e02ff */
[C---:B------:R-:W-:Y:S01]  /*0ee0*/  IADD3 R18, PT, PT, R5.reuse, 0x3, RZ ;  /* 0x0000000305127810 */ /* 0x040fe20007ffe0ff */
[----:B------:R-:W-:Y:S02]  /*0ef0*/  VIADD R5, R5, 0x4 ;  /* 0x0000000405057836 */ /* 0x000fe40000000000 */
[----:B------:R-:W-:-:S04]  /*0f00*/  IMAD R11, R11, R12, RZ ;  /* 0x0000000c0b0b7224 */ /* 0x000fc800078e02ff */
[----:B------:R-:W-:-:S04]  /*0f10*/  IMAD R18, R11, R18, RZ ;  /* 0x000000120b127224 */ /* 0x000fc800078e02ff */
[----:B------:R-:W-:Y:S01]  /*0f20*/  IMAD R18, R18, R5, RZ ;  /* 0x0000000512127224 */ /* 0x000fe200078e02ff */
[----:B------:R-:W-:Y:S06]  /*0f30*/  @P0 BRA `(.L_x_16) ;  /* 0xfffffffc00d40947 */ /* 0x000fec000383ffff */
.L_x_15:
[----:B------:R-:W-:Y:S05]  /*0f40*/  BSYNC.RECONVERGENT B1 ;  /* 0x0000000000017941 */ /* 0x000fea0003800200 */
.L_x_14:
[----:B------:R-:W-:Y:S01]  /*0f50*/  ISETP.NE.AND P0, PT, R14, RZ, PT ;  /* 0x000000ff0e00720c */ /* 0x000fe20003f05270 */
[----:B------:R-:W-:-:S12]  /*0f60*/  BSSY.RECONVERGENT B0, `(.L_x_23) ;  /* 0x000000b000007945 */ /* 0x000fd80003800200 */
[----:B------:R-:W-:Y:S05]  /*0f70*/  @!P0 BRA `(.L_x_24) ;  /* 0x0000000000248947 */ /* 0x000fea0003800000 */
[----:B------:R-:W-:Y:S01]  /*0f80*/  ISETP.NE.AND P0, PT, R14, 0x1, PT ;  /* 0x000000010e00780c */ /* 0x000fe20003f05270 */
[----:B------:R-:W-:-:S04]  /*0f90*/  VIADD R9, R5, 0x1 ;  /* 0x0000000105097836 */ /* 0x000fc80000000000 */
[----:B------:R-:W-:-:S08]  /*0fa0*/  IMAD R18, R18, R9, RZ ;  /* 0x0000000912127224 */ /* 0x000fd000078e02ff */
[----:B------:R-:W-:Y:S05]  /*0fb0*/  @!P0 BRA `(.L_x_24) ;  /* 0x0000000000148947 */ /* 0x000fea0003800000 */
[----:B------:R-:W-:Y:S01]  /*0fc0*/  ISETP.NE.AND P0, PT, R14, 0x2, PT ;  /* 0x000000020e00780c */ /* 0x000fe20003f05270 */
[----:B------:R-:W-:-:S04]  /*0fd0*/  VIADD R9, R5, 0x2 ;  /* 0x0000000205097836 */ /* 0x000fc80000000000 */
[----:B------:R-:W-:-:S08]  /*0fe0*/  IMAD R18, R18, R9, RZ ;  /* 0x0000000912127224 */ /* 0x000fd000078e02ff */
[----:B------:R-:W-:-:S05]  /*0ff0*/  @P0 IADD3 R5, PT, PT, R5, 0x3, RZ ;  /* 0x0000000305050810 */ /* 0x000fca0007ffe0ff */
[----:B------:R-:W-:-:S07]  /*1000*/  @P0 IMAD R18, R18, R5, RZ ;  /* 0x0000000512120224 */ /* 0x000fce00078e02ff */
.L_x_24:
[----:B------:R-:W-:Y:S05]  /*1010*/  BSYNC.RECONVERGENT B0 ;  /* 0x0000000000007941 */ /* 0x000fea0003800200 */
.L_x_23:
[----:B------:R-:W-:-:S07]  /*1020*/  IMAD.MOV.U32 R10, RZ, RZ, R18 ;  /* 0x000000ffff0a7224 */ /* 0x000fce00078e0012 */
.L_x_13:
[----:B------:R-:W-:Y:S05]  /*1030*/  BSYNC.RECONVERGENT B2 ;  /* 0x0000000000027941 */ /* 0x000fea0003800200 */
.L_x_12:
[-C--:B------:R-:W-:Y:S02]  /*1040*/  IABS R14, R10.reuse ;  /* 0x0000000a000e7213 */ /* 0x080fe40000000000 */
[----:B------:R-:W-:Y:S02]  /*1050*/  IABS R18, R3 ;  /* 0x0000000300127213 */ /* 0x000fe40000000000 */
[----:B------:R-:W0:Y:S01]  /*1060*/  I2F.RP R5, R14 ;  /* 0x0000000e00057306 */ /* 0x000e220000209400 */
[----:B------:R-:W-:-:S07]  /*1070*/  IABS R11, R10 ;  /* 0x0000000a000b7213 */ /* 0x000fce0000000000 */
[----:B0-----:R-:W0:Y:S02]  /*1080*/  MUFU.RCP R5, R5 ;  /* 0x0000000500057308 */ /* 0x001e240000001000 */
[----:B0-----:R-:W-:-:S06]  /*1090*/  VIADD R12, R5, 0xffffffe ;  /* 0x0ffffffe050c7836 */ /* 0x001fcc0000000000 */
[----:B------:R0:W1:Y:S02]  /*10a0*/  F2I.FTZ.U32.TRUNC.NTZ R13, R12 ;  /* 0x0000000c000d7305 */ /* 0x000064000021f000 */
[----:B0-----:R-:W-:Y:S02]  /*10b0*/  HFMA2 R12, -RZ, RZ, 0, 0 ;  /* 0x00000000ff0c7431 */ /* 0x001fe400000001ff */
[----:B-1----:R-:W-:-:S04]  /*10c0*/  IMAD.MOV R9, RZ, RZ, -R13 ;  /* 0x000000ffff097224 */ /* 0x002fc800078e0a0d */
[----:B------:R-:W-:-:S04]  /*10d0*/  IMAD R9, R9, R14, RZ ;  /* 0x0000000e09097224 */ /* 0x000fc800078e02ff */
[----:B------:R-:W-:-:S04]  /*10e0*/  IMAD.HI.U32 R13, R13, R9, R12 ;  /* 0x000000090d0d7227 */ /* 0x000fc800078e000c */
[----:B------:R-:W-:Y:S02]  /*10f0*/  IMAD.MOV R9, RZ, RZ, -R11 ;  /* 0x000000ffff097224 */ /* 0x000fe400078e0a0b */
[----:B------:R-:W-:Y:S02]  /*1100*/  IMAD.HI.U32 R5, R13, R18, RZ ;  /* 0x000000120d057227 */ /* 0x000fe400078e00ff */
[----:B------:R-:W0:Y:S02]  /*1110*/  LDC.64 R12, c[0x0][0x398] ;  /* 0x0000e600ff0c7b82 */ /* 0x000e240000000a00 */
[----:B------:R-:W-:-:S05]  /*1120*/  IMAD R9, R5, R9, R18 ;  /* 0x0000000905097224 */ /* 0x000fca00078e0212 */
[----:B------:R-:W-:-:S13]  /*1130*/  ISETP.GT.U32.AND P1, PT, R14, R9, PT ;  /* 0x000000090e00720c */ /* 0x000fda0003f24070 */
[----:B------:R-:W-:Y:S02]  /*1140*/  @!P1 IMAD.IADD R9, R9, 0x1, -R14 ;  /* 0x0000000109099824 */ /* 0x000fe400078e0a0e */
[----:B------:R-:W-:Y:S01]  /*1150*/  @!P1 VIADD R5, R5, 0x1 ;  /* 0x0000000105059836 */ /* 0x000fe20000000000 */
[----:B------:R-:W-:Y:S02]  /*1160*/  ISETP.NE.AND P1, PT, R10, RZ, PT ;  /* 0x000000ff0a00720c */ /* 0x000fe40003f25270 */
[----:B------:R-:W-:Y:S02]  /*1170*/  ISETP.GE.U32.AND P0, PT, R9, R14, PT ;  /* 0x0000000e0900720c */ /* 0x000fe40003f06070 */
[----:B------:R-:W-:-:S04]  /*1180*/  LOP3.LUT R9, R3, R10, RZ, 0x3c, !PT ;  /* 0x0000000a03097212 */ /* 0x000fc800078e3cff */
[----:B------:R-:W-:-:S07]  /*1190*/  ISETP.GE.AND P2, PT, R9, RZ, PT ;  /* 0x000000ff0900720c */ /* 0x000fce0003f46270 */
[----:B------:R-:W-:-:S05]  /*11a0*/  @P0 IADD3 R5, PT, PT, R5, 0x1, RZ ;  /* 0x0000000105050810 */ /* 0x000fca0007ffe0ff */
[----:B------:R-:W-:-:S04]  /*11b0*/  IMAD.MOV.U32 R11, RZ, RZ, R5 ;  /* 0x000000ffff0b7224 */ /* 0x000fc800078e0005 */
[----:B------:R-:W-:Y:S01]  /*11c0*/  @!P2 IMAD.MOV R11, RZ, RZ, -R11 ;  /* 0x000000ffff0ba224 */ /* 0x000fe200078e0a0b */
[----:B------:R-:W-:-:S05]  /*11d0*/  @!P1 LOP3.LUT R11, RZ, R10, RZ, 0x33, !PT ;  /* 0x0000000aff0b9212 */ /* 0x000fca00078e33ff */
[----:B0-----:R-:W-:-:S05]  /*11e0*/  IMAD.WIDE R14, R11, 0x4, R12 ;  /* 0x000000040b0e7825 */ /* 0x001fca00078e020c */
[----:B------:R-:W2:Y:S01]  /*11f0*/  LDG.E R5, desc[UR36][R14.64] ;  /* 0x000000240e057981 */ /* 0x000ea2000c1e1900 */
[----:B------:R-:W-:Y:S01]  /*1200*/  IMAD.WIDE.U32 R18, R0, 0x4, R16 ;  /* 0x0000000400127825 */ /* 0x000fe200078e0010 */
[----:B------:R-:W-:Y:S01]  /*1210*/  ISETP.GE.AND P0, PT, R11, R4, PT ;  /* 0x000000040b00720c */ /* 0x000fe20003f06270 */
[----:B------:R-:W-:Y:S03]  /*1220*/  BSSY.RECONVERGENT B0, `(.L_x_25) ;  /* 0x0000025000007945 */ /* 0x000fe60003800200 */
[----:B--2---:R0:W-:Y:S09]  /*1230*/  ST.E desc[UR36][R18.64], R5 ;  /* 0x0000000512007985 */ /* 0x0041f2000c101924 */
[----:B------:R-:W-:Y:S05]  /*1240*/  @P0 BRA `(.L_x_26) ;  /* 0x0000000000880947 */ /* 0x000fea0003800000 */
[----:B0-----:R-:W-:Y:S01]  /*1250*/  IMAD.IADD R5, R4, 0x1, -R11 ;  /* 0x0000000104057824 */ /* 0x001fe200078e0a0b */
[----:B------:R-:W-:Y:S04]  /*1260*/  BSSY.RECONVERGENT B1, `(.L_x_27) ;  /* 0x0000011000017945 */ /* 0x000fe80003800200 */
[----:B------:R-:W-:Y:S02]  /*1270*/  LOP3.LUT P0, R18, R5, 0x3, RZ, 0xc0, !PT ;  /* 0x0000000305127812 */ /* 0x000fe4000780c0ff */
[----:B------:R-:W-:-:S11]  /*1280*/  MOV R5, R11 ;  /* 0x0000000b00057202 */ /* 0x000fd60000000f00 */
[----:B------:R-:W-:Y:S05]  /*1290*/  @!P0 BRA `(.L_x_28) ;  /* 0x0000000000348947 */ /* 0x000fea0003800000 */
[----:B------:R-:W2:Y:S01]  /*12a0*/  LDG.E R9, desc[UR36][R14.64+0x4] ;  /* 0x000004240e097981 */ /* 0x000ea2000c1e1900 */
[----:B------:R-:W-:Y:S01]  /*12b0*/  ISETP.NE.AND P0, PT, R18, 0x1, PT ;  /* 0x000000011200780c */ /* 0x000fe20003f05270 */
[----:B------:R-:W-:Y:S02]  /*12c0*/  VIADD R5, R11, 0x1 ;  /* 0x000000010b057836 */ /* 0x000fe40000000000 */
[----:B--2---:R0:W-:Y:S10]  /*12d0*/  STG.E desc[UR36][R14.64], R9 ;  /* 0x000000090e007986 */ /* 0x0041f4000c101924 */
[----:B------:R-:W-:Y:S05]  /*12e0*/  @!P0 BRA `(.L_x_28) ;  /* 0x0000000000208947 */ /* 0x000fea0003800000 */
[----:B0-----:R-:W2:Y:S01]  /*12f0*/  LDG.E R9, desc[UR36][R14.64+0x8] ;  /* 0x000008240e097981 */ /* 0x001ea2000c1e1900 */
[----:B------:R-:W-:Y:S01]  /*1300*/  ISETP.NE.AND P0, PT, R18, 0x2, PT ;  /* 0x000000021200780c */ /* 0x000fe20003f05270 */
[----:B------:R-:W-:Y:S02]  /*1310*/  VIADD R5, R11, 0x2 ;  /* 0x000000020b057836 */ /* 0x000fe40000000000 */
[----:B--2---:R1:W-:Y:S10]  /*1320*/  STG.E desc[UR36][R14.64+0x4], R9 ;  /* 0x000004090e007986 */ /* 0x0043f4000c101924 */
[----:B------:R-:W-:Y:S05]  /*1330*/  @!P0 BRA `(.L_x_28) ;  /* 0x00000000000c8947 */ /* 0x000fea0003800000 */
[----:B-1----:R-:W2:Y:S01]  /*1340*/  LDG.E R9, desc[UR36][R14.64+0xc] ;  /* 0x00000c240e097981 */ /* 0x002ea2000c1e1900 */
[----:B------:R-:W-:-:S03]  /*1350*/  VIADD R5, R11, 0x3 ;  /* 0x000000030b057836 */ /* 0x000fc60000000000 */
[----:B--2---:R2:W-:Y:S04]  /*1360*/  STG.E desc[UR36][R14.64+0x8], R9 ;  /* 0x000008090e007986 */ /* 0x0045e8000c101924 */
.L_x_28:
[----:B------:R-:W-:Y:S05]  /*1370*/  BSYNC.RECONVERGENT B1 ;  /* 0x0000000000017941 */ /* 0x000fea0003800200 */
.L_x_27:
[----:B012---:R-:W-:-:S04]  /*1380*/  IADD3 R9, PT, PT, R11, -R4, RZ ;  /* 0x800000040b097210 */ /* 0x007fc80007ffe0ff */
[----:B------:R-:W-:-:S13]  /*1390*/  ISETP.GT.U32.AND P0, PT, R9, -0x4, PT ;  /* 0xfffffffc0900780c */ /* 0x000fda0003f04070 */
[----:B------:R-:W-:Y:S05]  /*13a0*/  @P0 BRA `(.L_x_26) ;  /* 0x0000000000300947 */ /* 0x000fea0003800000 */
.L_x_29:
[----:B-1----:R-:W-:-:S05]  /*13b0*/  IMAD.WIDE R14, R5, 0x4, R12 ;  /* 0x00000004050e7825 */ /* 0x002fca00078e020c */
[----:B------:R-:W2:Y:S04]  /*13c0*/  LDG.E R9, desc[UR36][R14.64+0x4] ;  /* 0x000004240e097981 */ /* 0x000ea8000c1e1900 */
[----:B------:R-:W3:Y:S04]  /*13d0*/  LDG.E R11, desc[UR36][R14.64+0x8] ;  /* 0x000008240e0b7981 */ /* 0x000ee8000c1e1900 */
[----:B------:R-:W4:Y:S04]  /*13e0*/  LDG.E R19, desc[UR36][R14.64+0xc] ;  /* 0x00000c240e137981 */ /* 0x000f28000c1e1900 */
[----:B------:R-:W5:Y:S01]  /*13f0*/  LDG.E R21, desc[UR36][R14.64+0x10] ;  /* 0x000010240e157981 */ /* 0x000f62000c1e1900 */
[----:B------:R-:W-:-:S05]  /*1400*/  VIADD R5, R5, 0x4 ;  /* 0x0000000405057836 */ /* 0x000fca0000000000 */
[----:B------:R-:W-:Y:S01]  /*1410*/  ISETP.NE.AND P0, PT, R5, R4, PT ;  /* 0x000000040500720c */ /* 0x000fe20003f05270 */
[----:B--2---:R1:W-:Y:S04]  /*1420*/  STG.E desc[UR36][R14.64], R9 ;  /* 0x000000090e007986 */ /* 0x0043e8000c101924 */
[----:B---3--:R1:W-:Y:S04]  /*1430*/  STG.E desc[UR36][R14.64+0x4], R11 ;  /* 0x0000040b0e007986 */ /* 0x0083e8000c101924 */
[----:B----4-:R1:W-:Y:S04]  /*1440*/  STG.E desc[UR36][R14.64+0x8], R19 ;  /* 0x000008130e007986 */ /* 0x0103e8000c101924 */
[----:B-----5:R1:W-:Y:S01]  /*1450*/  STG.E desc[UR36][R14.64+0xc], R21 ;  /* 0x00000c150e007986 */ /* 0x0203e2000c101924 */
[----:B------:R-:W-:Y:S05]  /*1460*/  @P0 BRA `(.L_x_29) ;  /* 0xfffffffc00d00947 */ /* 0x000fea000383ffff */
.L_x_26:
[----:B------:R-:W-:Y:S05]  /*1470*/  BSYNC.RECONVERGENT B0 ;  /* 0x0000000000007941 */ /* 0x000fea0003800200 */
.L_x_25:
[-C--:B-1----:R-:W-:Y:S01]  /*1480*/  IABS R9, R10.reuse ;  /* 0x0000000a00097213 */ /* 0x082fe20000000000 */
[----:B------:R-:W0:Y:S01]  /*1490*/  LDCU UR4, c[0x0][0x3a8] ;  /* 0x00007500ff0477ac */ /* 0x000e220008000800 */
[----:B------:R-:W-:Y:S01]  /*14a0*/  IABS R14, R10 ;  /* 0x0000000a000e7213 */ /* 0x000fe20000000000 */
[----:B------:R2:W-:Y:S01]  /*14b0*/  STG.E desc[UR36][R6.64+-0x4], RZ ;  /* 0xfffffcff06007986 */ /* 0x0005e2000c101924 */
[----:B------:R-:W1:Y:S01]  /*14c0*/  I2F.RP R11, R9 ;  /* 0x00000009000b7306 */ /* 0x000e620000209400 */
[----:B------:R-:W-:Y:S01]  /*14d0*/  VIADD R0, R0, 0x1 ;  /* 0x0000000100007836 */ /* 0x000fe20000000000 */
[----:B------:R-:W-:Y:S02]  /*14e0*/  IADD3 R14, PT, PT, RZ, -R14, RZ ;  /* 0x8000000eff0e7210 */ /* 0x000fe40007ffe0ff */
[----:B------:R-:W-:Y:S02]  /*14f0*/  ISETP.GE.AND P1, PT, R3, RZ, PT ;  /* 0x000000ff0300720c */ /* 0x000fe40003f26270 */
[----:B------:R-:W-:-:S02]  /*1500*/  ISETP.NE.AND P2, PT, R10, RZ, PT ;  /* 0x000000ff0a00720c */ /* 0x000fc40003f45270 */
[----:B-1----:R-:W1:Y:S01]  /*1510*/  MUFU.RCP R11, R11 ;  /* 0x0000000b000b7308 */ /* 0x002e620000001000 */
[----:B0-----:R-:W-:Y:S02]  /*1520*/  IMAD.U32 R19, RZ, RZ, UR4 ;  /* 0x00000004ff137e24 */ /* 0x001fe4000f8e00ff */
[----:B-1----:R-:W-:-:S05]  /*1530*/  VIADD R4, R11, 0xffffffe ;  /* 0x0ffffffe0b047836 */ /* 0x002fca0000000000 */
[----:B------:R0:W1:Y:S02]  /*1540*/  F2I.FTZ.U32.TRUNC.NTZ R5, R4 ;  /* 0x0000000400057305 */ /* 0x000064000021f000 */
[----:B0-----:R-:W-:Y:S02]  /*1550*/  IMAD.MOV.U32 R4, RZ, RZ, RZ ;  /* 0x000000ffff047224 */ /* 0x001fe400078e00ff */
[----:B-1----:R-:W-:-:S04]  /*1560*/  IMAD.MOV R12, RZ, RZ, -R5 ;  /* 0x000000ffff0c7224 */ /* 0x002fc800078e0a05 */
[----:B------:R-:W-:Y:S01]  /*1570*/  IMAD R13, R12, R9, RZ ;  /* 0x000000090c0d7224 */ /* 0x000fe200078e02ff */
[----:B------:R-:W-:-:S03]  /*1580*/  IABS R12, R3 ;  /* 0x00000003000c7213 */ /* 0x000fc60000000000 */
[----:B------:R-:W-:-:S04]  /*1590*/  IMAD.HI.U32 R13, R5, R13, R4 ;  /* 0x0000000d050d7227 */ /* 0x000fc800078e0004 */
[----:B------:R-:W-:Y:S02]  /*15a0*/  IMAD.MOV.U32 R5, RZ, RZ, R14 ;  /* 0x000000ffff057224 */ /* 0x000fe400078e000e */
[----:B------:R-:W-:-:S04]  /*15b0*/  IMAD.HI.U32 R13, R13, R12, RZ ;  /* 0x0000000c0d0d7227 */ /* 0x000fc800078e00ff */
[----:B------:R-:W-:-:S05]  /*15c0*/  IMAD R12, R13, R5, R12 ;  /* 0x000000050d0c7224 */ /* 0x000fca00078e020c */
[----:B------:R-:W-:-:S13]  /*15d0*/  ISETP.GT.U32.AND P0, PT, R9, R12, PT ;  /* 0x0000000c0900720c */ /* 0x000fda0003f04070 */
[----:B------:R-:W-:-:S05]  /*15e0*/  @!P0 IMAD.IADD R12, R12, 0x1, -R9 ;  /* 0x000000010c0c8824 */ /* 0x000fca00078e0a09 */
[----:B------:R-:W-:-:S13]  /*15f0*/  ISETP.GT.U32.AND P0, PT, R9, R12, PT ;  /* 0x0000000c0900720c */ /* 0x000fda0003f04070 */
[----:B------:R-:W-:Y:S02]  /*1600*/  @!P0 IADD3 R12, PT, PT, R12, -R9, RZ ;  /* 0x800000090c0c8210 */ /* 0x000fe40007ffe0ff */
[----:B------:R-:W-:-:S03]  /*1610*/  ISETP.NE.AND P0, PT, R0, R19, PT ;  /* 0x000000130000720c */ /* 0x000fc60003f05270 */
[----:B------:R-:W-:-:S05]  /*1620*/  IMAD.MOV.U32 R3, RZ, RZ, R12 ;  /* 0x000000ffff037224 */ /* 0x000fca00078e000c */
[----:B------:R-:W-:Y:S02]  /*1630*/  @!P1 IADD3 R3, PT, PT, -R3, RZ, RZ ;  /* 0x000000ff03039210 */ /* 0x000fe40007ffe1ff */
[----:B------:R-:W-:-:S03]  /*1640*/  @!P2 LOP3.LUT R3, RZ, R10, RZ, 0x33, !PT ;  /* 0x0000000aff03a212 */ /* 0x000fc600078e33ff */
[----:B--2---:R-:W-:Y:S05]  /*1650*/  @P0 BRA `(.L_x_30) ;  /* 0xfffffff0009c0947 */ /* 0x004fea000383ffff */
[----:B------:R-:W-:Y:S05]  /*1660*/  BSYNC.RECONVERGENT B3 ;  /* 0x0000000000037941 */ /* 0x000fea0003800200 */
.L_x_11:
[----:B------:R-:W-:Y:S01]  /*1670*/  MOV R0, 0x168 ;  /* 0x0000016800007802 */ /* 0x000fe20000000f00 */
[----:B------:R-:W-:-:S03]  /*1680*/  IMAD.WIDE R18, R19, 0x4, RZ ;  /* 0x0000000413127825 */ /* 0x000fc600078e02ff */
[----:B------:R0:W2:Y:S01]  /*1690*/  LDC.64 R6, c[0x4][R0] ;  /* 0x0100000000067b82 */ /* 0x0000a20000000a00 */
[----:B-1----:R-:W-:Y:S02]  /*16a0*/  IMAD.MOV.U32 R4, RZ, RZ, R18 ;  /* 0x000000ffff047224 */ /* 0x002fe400078e0012 */
[----:B------:R-:W-:-:S07]  /*16b0*/  IMAD.MOV.U32 R5, RZ, RZ, R19 ;  /* 0x000000ffff057224 */ /* 0x000fce00078e0013 */
[----:B------:R-:W-:-:S07]  /*16c0*/  LEPC R20, `(.L_x_31) ;  /* 0x000000001014794e */ /* 0x000fce0000000000 */
[----:B0-2---:R-:W-:Y:S05]  /*16d0*/  CALL.ABS.NOINC R6 ;  /* 0x0000000006007343 */ /* 0x005fea0003c00000 */
.L_x_31:
[----:B------:R-:W0:Y:S02]  /*16e0*/  LDCU UR4, c[0x0][0x3a8] ;  /* 0x00007500ff0477ac */ /* 0x000e240008000800 */
[----:B0-----:R-:W-:-:S05]  /*16f0*/  IMAD.U32 R3, RZ, RZ, UR4 ;  /* 0x00000004ff037e24 */ /* 0x001fca000f8e00ff */
[----:B------:R-:W-:-:S13]  /*1700*/  ISETP.NE.AND P0, PT, R3, RZ, PT ;  /* 0x000000ff0300720c */ /* 0x000fda0003f05270 */
[----:B------:R-:W-:Y:S05]  /*1710*/  @!P0 BRA `(.L_x_32) ;  /* 0x0000000000c88947 */ /* 0x000fea0003800000 */
[----:B------:R-:W-:Y:S01]  /*1720*/  ISETP.GT.U32.AND P0, PT, R18, RZ, PT ;  /* 0x000000ff1200720c */ /* 0x000fe20003f04070 */
[----:B------:R-:W-:Y:S02]  /*1730*/  HFMA2 R9, -RZ, RZ, 0, 0 ;  /* 0x00000000ff097431 */ /* 0x000fe400000001ff */
[----:B------:R-:W-:Y:S01]  /*1740*/  IMAD.MOV.U32 R11, RZ, RZ, RZ ;  /* 0x000000ffff0b7224 */ /* 0x000fe200078e00ff */
[----:B------:R-:W-:Y:S01]  /*1750*/  BSSY.RECONVERGENT B0, `(.L_x_33) ;  /* 0x000001c000007945 */ /* 0x000fe20003800200 */
[----:B------:R-:W-:-:S13]  /*1760*/  ISETP.GT.U32.AND.EX P0, PT, R19, RZ, PT, P0 ;  /* 0x000000ff1300720c */ /* 0x000fda0003f04100 */
[----:B------:R-:W-:Y:S01]  /*1770*/  @!P0 IADD3 R6, P1, PT, R4, R9, RZ ;  /* 0x0000000904068210 */ /* 0x000fe20007f3e0ff */
[----:B------:R-:W-:-:S04]  /*1780*/  @!P0 IMAD.MOV.U32 R9, RZ, RZ, 0x1 ;  /* 0x00000001ff098424 */ /* 0x000fc800078e00ff */
[----:B------:R-:W-:Y:S01]  /*1790*/  @!P0 IMAD.X R7, R5, 0x1, R11, P1 ;  /* 0x0000000105078824 */ /* 0x000fe200008e060b */
[----:B------:R-:W-:Y:S02]  /*17a0*/  @!P0 MOV R11, RZ ;  /* 0x000000ff000b8202 */ /* 0x000fe40000000f00 */
        /* <DEDUP_REMOVED lines=8> */
[----:B------:R-:W-:Y:S02]  /*1830*/  IADD3 R0, P1, PT, R18, -0x3, RZ ;  /* 0xfffffffd12007810 */ /* 0x000fe40007f3e0ff */
[----:B------:R-:W-:Y:S02]  /*1840*/  PLOP3.LUT P0, PT, PT, PT, PT, 0x8, 0x80 ;  /* 0x000000000080781c */ /* 0x000fe40003f0e170 */
[----:B------:R-:W-:-:S11]  /*1850*/  IADD3.X R8, PT, PT, R19, -0x1, RZ, P1, !PT ;  /* 0xffffffff13087810 */ /* 0x000fd60000ffe4ff */
.L_x_35:
[----:B0-----:R-:W-:Y:S02]  /*1860*/  IADD3 R6, P1, PT, R4, R9, RZ ;  /* 0x0000000904067210 */ /* 0x001fe40007f3e0ff */
[----:B------:R-:W-:-:S03]  /*1870*/  IADD3 R9, P2, PT, R9, 0x4, RZ ;  /* 0x0000000409097810 */ /* 0x000fc60007f5e0ff */
[--C-:B------:R-:W-:Y:S01]  /*1880*/  IMAD.X R7, R5, 0x1, R11.reuse, P1 ;  /* 0x0000000105077824 */ /* 0x100fe200008e060b */
[----:B------:R-:W-:Y:S01]  /*1890*/  ISETP.GE.U32.AND P1, PT, R9, R0, PT ;  /* 0x000000000900720c */ /* 0x000fe20003f26070 */
[----:B------:R-:W-:-:S03]  /*18a0*/  IMAD.X R11, RZ, RZ, R11, P2 ;  /* 0x000000ffff0b7224 */ /* 0x000fc600010e060b */
[----:B------:R0:W-:Y:S02]  /*18b0*/  ST.E.U8 desc[UR36][R6.64], RZ ;  /* 0x000000ff06007985 */ /* 0x0001e4000c101124 */
[----:B------:R-:W-:Y:S02]  /*18c0*/  ISETP.GE.U32.AND.EX P1, PT, R11, R8, PT, P1 ;  /* 0x000000080b00720c */ /* 0x000fe40003f26110 */
[----:B------:R0:W-:Y:S04]  /*18d0*/  ST.E.U8 desc[UR36][R6.64+0x1], RZ ;  /* 0x000001ff06007985 */ /* 0x0001e8000c101124 */
[----:B------:R0:W-:Y:S04]  /*18e0*/  ST.E.U8 desc[UR36][R6.64+0x2], RZ ;  /* 0x000002ff06007985 */ /* 0x0001e8000c101124 */
[----:B------:R0:W-:Y:S03]  /*18f0*/  ST.E.U8 desc[UR36][R6.64+0x3], RZ ;  /* 0x000003ff06007985 */ /* 0x0001e6000c101124 */
[----:B------:R-:W-:Y:S05]  /*1900*/  @!P1 BRA `(.L_x_35) ;  /* 0xfffffffc00d49947 */ /* 0x000fea000383ffff */
.L_x_34:
[----:B------:R-:W-:Y:S05]  /*1910*/  BSYNC.RECONVERGENT B0 ;  /* 0x0000000000007941 */ /* 0x000fea0003800200 */
.L_x_33:
[CC--:B------:R-:W-:Y:S02]  /*1920*/  IADD3 R0, P3, PT, R18.reuse, -R9.reuse, RZ ;  /* 0x8000000912007210 */ /* 0x0c0fe40007f7e0ff */
[----:B------:R-:W-:Y:S02]  /*1930*/  ISETP.GT.U32.AND P2, PT, R18, R9, PT ;  /* 0x000000091200720c */ /* 0x000fe40003f44070 */
[----:B------:R-:W-:Y:S02]  /*1940*/  ISETP.LE.U32.AND P1, PT, R0, 0x1, PT ;  /* 0x000000010000780c */ /* 0x000fe40003f23070 */
[CC--:B------:R-:W-:Y:S02]  /*1950*/  ISETP.GT.U32.AND.EX P2, PT, R19.reuse, R11.reuse, PT, P2 ;  /* 0x0000000b1300720c */ /* 0x0c0fe40003f44120 */
[----:B------:R-:W-:-:S04]  /*1960*/  IADD3.X R0, PT, PT, R19, ~R11, RZ, P3, !PT ;  /* 0x8000000b13007210 */ /* 0x000fc80001ffe4ff */
        /* <DEDUP_REMOVED lines=10> */
[----:B0-----:R-:W-:-:S05]  /*1a10*/  @P0 IADD3 R6, P2, PT, R4, R9, RZ ;  /* 0x0000000904060210 */ /* 0x001fca0007f5e0ff */
[----:B------:R-:W-:-:S05]  /*1a20*/  @P0 IMAD.X R7, R5, 0x1, R11, P2 ;  /* 0x0000000105070824 */ /* 0x000fca00010e060b */
[----:B------:R1:W-:Y:S03]  /*1a30*/  @P0 ST.E.U8 desc[UR36][R6.64], RZ ;  /* 0x000000ff06000985 */ /* 0x0003e6000c101124 */
.L_x_32:
[----:B------:R-:W-:Y:S01]  /*1a40*/  ISETP.GE.AND P0, PT, R3, 0x1, PT ;  /* 0x000000010300780c */ /* 0x000fe20003f06270 */
[----:B------:R-:W-:-:S12]  /*1a50*/  HFMA2 R0, -RZ, RZ, 0, 0 ;  /* 0x00000000ff007431 */ /* 0x000fd800000001ff */
[----:B------:R-:W-:Y:S05]  /*1a60*/  @!P0 BRA `(.L_x_36) ;  /* 0x0000001400b08947 */ /* 0x000fea0003800000 */
[C---:B------:R-:W-:Y:S01]  /*1a70*/  ISETP.GE.U32.AND P0, PT, R3.reuse, 0x10, PT ;  /* 0x000000100300780c */ /* 0x040fe20003f06070 */
[----:B-1----:R-:W-:Y:S01]  /*1a80*/  IMAD.MOV.U32 R7, RZ, RZ, RZ ;  /* 0x000000ffff077224 */ /* 0x002fe200078e00ff */
[----:B------:R-:W-:-:S04]  /*1a90*/  LOP3.LUT R6, R3, 0xf, RZ, 0xc0, !PT ;  /* 0x0000000f03067812 */ /* 0x000fc800078ec0ff */
[----:B------:R-:W-:-:S07]  /*1aa0*/  ISETP.NE.AND P1, PT, R6, RZ, PT ;  /* 0x000000ff0600720c */ /* 0x000fce0003f25270 */
[----:B------:R-:W-:Y:S06]  /*1ab0*/  @!P0 BRA `(.L_x_37) ;  /* 0x0000000400288947 */ /* 0x000fec0003800000 */
[----:B------:R-:W-:Y:S01]  /*1ac0*/  BSSY.RECONVERGENT B0, `(.L_x_37) ;  /* 0x0000049000007945 */ /* 0x000fe20003800200 */
[----:B------:R-:W-:Y:S01]  /*1ad0*/  LOP3.LUT R7, R3, 0x7ffffff0, RZ, 0xc0, !PT ;  /* 0x7ffffff003077812 */ /* 0x000fe200078ec0ff */
[----:B------:R-:W-:-:S07]  /*1ae0*/  IMAD.MOV.U32 R0, RZ, RZ, RZ ;  /* 0x000000ffff007224 */ /* 0x000fce00078e00ff */
.L_x_38:
[----:B------:R-:W0:Y:S02]  /*1af0*/  LDC.64 R8, c[0x0][0x390] ;  /* 0x0000e400ff087b82 */ /* 0x000e240000000a00 */
[----:B0-----:R-:W-:-:S05]  /*1b00*/  IMAD.WIDE.U32 R8, R0, 0x4, R8 ;  /* 0x0000000400087825 */ /* 0x001fca00078e0008 */
[----:B--2---:R-:W2:Y:S02]  /*1b10*/  LDG.E R13, desc[UR36][R8.64] ;  /* 0x00000024080d7981 */ /* 0x004ea4000c1e1900 */
[----:B--2---:R-:W-:-:S05]  /*1b20*/  IMAD.WIDE R12, R13, 0x4, R16 ;  /* 0x000000040d0c7825 */ /* 0x004fca00078e0210 */
[----:B------:R-:W2:Y:S01]  /*1b30*/  LD.E R21, desc[UR36][R12.64+-0x4] ;  /* 0xfffffc240c157980 */ /* 0x000ea2000c101900 */
[----:B------:R-:W-:-:S05]  /*1b40*/  IMAD.WIDE.U32 R10, R0, 0x4, R4 ;  /* 0x00000004000a7825 */ /* 0x000fca00078e0004 */
[----:B--2---:R0:W-:Y:S04]  /*1b50*/  ST.E desc[UR36][R10.64], R21 ;  /* 0x000000150a007985 */ /* 0x0041e8000c101924 */
[----:B------:R-:W2:Y:S02]  /*1b60*/  LDG.E R15, desc[UR36][R8.64+0x4] ;  /* 0x00000424080f7981 */ /* 0x000ea4000c1e1900 */
[----:B--2---:R-:W-:-:S05]  /*1b70*/  IMAD.WIDE R14, R15, 0x4, R16 ;  /* 0x000000040f0e7825 */ /* 0x004fca00078e0210 */
[----:B------:R-:W2:Y:S04]  /*1b80*/  LD.E R23, desc[UR36][R14.64+-0x4] ;  /* 0xfffffc240e177980 */ /* 0x000ea8000c101900 */
[----:B--2---:R1:W-:Y:S04]  /*1b90*/  ST.E desc[UR36][R10.64+0x4], R23 ;  /* 0x000004170a007985 */ /* 0x0043e8000c101924 */
[----:B------:R-:W2:Y:S02]  /*1ba0*/  LDG.E R19, desc[UR36][R8.64+0x8] ;  /* 0x0000082408137981 */ /* 0x000ea4000c1e1900 */
[----:B--2---:R-:W-:-:S05]  /*1bb0*/  IMAD.WIDE R18, R19, 0x4, R16 ;  /* 0x0000000413127825 */ /* 0x004fca00078e0210 */
[----:B------:R-:W2:Y:S04]  /*1bc0*/  LD.E R25, desc[UR36][R18.64+-0x4] ;  /* 0xfffffc2412197980 */ /* 0x000ea8000c101900 */
[----:B--2---:R2:W-:Y:S04]  /*1bd0*/  ST.E desc[UR36][R10.64+0x8], R25 ;  /* 0x000008190a007985 */ /* 0x0045e8000c101924 */
[----:B------:R-:W3:Y:S02]  /*1be0*/  LDG.E R13, desc[UR36][R8.64+0xc] ;  /* 0x00000c24080d7981 */ /* 0x000ee4000c1e1900 */
[----:B---3--:R-:W-:-:S05]  /*1bf0*/  IMAD.WIDE R12, R13, 0x4, R16 ;  /* 0x000000040d0c7825 */ /* 0x008fca00078e0210 */
[----:B0-----:R-:W3:Y:S04]  /*1c00*/  LD.E R21, desc[UR36][R12.64+-0x4] ;  /* 0xfffffc240c157980 */ /* 0x001ee8000c101900 */
[----:B---3--:R0:W-:Y:S04]  /*1c10*/  ST.E desc[UR36][R10.64+0xc], R21 ;  /* 0x00000c150a007985 */ /* 0x0081e8000c101924 */
[----:B------:R-:W3:Y:S02]  /*1c20*/  LDG.E R27, desc[UR36][R8.64+0x10] ;  /* 0x00001024081b7981 */ /* 0x000ee4000c1e1900 */
[----:B---3--:R-:W-:-:S05]  /*1c30*/  IMAD.WIDE R14, R27, 0x4, R16 ;  /* 0x000000041b0e7825 */ /* 0x008fca00078e0210 */
[----:B-1----:R-:W3:Y:S04]  /*1c40*/  LD.E R23, desc[UR36][R14.64+-0x4] ;  /* 0xfffffc240e177980 */ /* 0x002ee8000c101900 */
[----:B---3--:R1:W-:Y:S04]  /*1c50*/  ST.E desc[UR36][R10.64+0x10], R23 ;  /* 0x000010170a007985 */ /* 0x0083e8000c101924 */
[----:B------:R-:W3:Y:S02]  /*1c60*/  LDG.E R27, desc[UR36][R8.64+0x14] ;  /* 0x00001424081b7981 */ /* 0x000ee4000c1e1900 */
[----:B---3--:R-:W-:-:S05]  /*1c70*/  IMAD.WIDE R18, R27, 0x4, R16 ;  /* 0x000000041b127825 */ /* 0x008fca00078e0210 */
[----:B--2---:R-:W2:Y:S04]  /*1c80*/  LD.E R25, desc[UR36][R18.64+-0x4] ;  /* 0xfffffc2412197980 */ /* 0x004ea8000c101900 */
        /* <DEDUP_REMOVED lines=30> */
[----:B---3--:R-:W-:-:S06]  /*1e70*/  IMAD.WIDE R14, R27, 0x4, R16 ;  /* 0x000000041b0e7825 */ /* 0x008fcc00078e0210 */
[----:B------:R-:W3:Y:S04]  /*1e80*/  LD.E R15, desc[UR36][R14.64+-0x4] ;  /* 0xfffffc240e0f7980 */ /* 0x000ee8000c101900 */
[----:B---3--:R2:W-:Y:S04]  /*1e90*/  ST.E desc[UR36][R10.64+0x34], R15 ;  /* 0x0000340f0a007985 */ /* 0x0085e8000c101924 */
[----:B-1----:R-:W3:Y:S02]  /*1ea0*/  LDG.E R23, desc[UR36][R8.64+0x38] ;  /* 0x0000382408177981 */ /* 0x002ee4000c1e1900 */
[----:B---3--:R-:W-:-:S06]  /*1eb0*/  IMAD.WIDE R18, R23, 0x4, R16 ;  /* 0x0000000417127825 */ /* 0x008fcc00078e0210 */
[----:B------:R-:W3:Y:S04]  /*1ec0*/  LD.E R19, desc[UR36][R18.64+-0x4] ;  /* 0xfffffc2412137980 */ /* 0x000ee8000c101900 */
[----:B---3--:R2:W-:Y:S04]  /*1ed0*/  ST.E desc[UR36][R10.64+0x38], R19 ;  /* 0x000038130a007985 */ /* 0x0085e8000c101924 */
[----:B------:R-:W3:Y:S02]  /*1ee0*/  LDG.E R23, desc[UR36][R8.64+0x3c] ;  /* 0x00003c2408177981 */ /* 0x000ee4000c1e1900 */
[----:B---3--:R-:W-:-:S06]  /*1ef0*/  IMAD.WIDE R12, R23, 0x4, R16 ;  /* 0x00000004170c7825 */ /* 0x008fcc00078e0210 */
[----:B------:R-:W3:Y:S01]  /*1f00*/  LD.E R13, desc[UR36][R12.64+-0x4] ;  /* 0xfffffc240c0d7980 */ /* 0x000ee2000c101900 */
[----:B------:R-:W-:-:S05]  /*1f10*/  VIADD R0, R0, 0x10 ;  /* 0x0000001000007836 */ /* 0x000fca0000000000 */
[----:B------:R-:W-:Y:S01]  /*1f20*/  ISETP.NE.AND P0, PT, R0, R7, PT ;  /* 0x000000070000720c */ /* 0x000fe20003f05270 */
[----:B---3--:R2:W-:-:S12]  /*1f30*/  ST.E desc[UR36][R10.64+0x3c], R13 ;  /* 0x00003c0d0a007985 */ /* 0x0085d8000c101924 */
[----:B------:R-:W-:Y:S05]  /*1f40*/  @P0 BRA `(.L_x_38) ;  /* 0xfffffff800e80947 */ /* 0x000fea000383ffff */
[----:B------:R-:W-:Y:S05]  /*1f50*/  BSYNC.RECONVERGENT B0 ;  /* 0x0000000000007941 */ /* 0x000fea0003800200 */
.L_x_37:
[----:B------:R-:W-:Y:S05]  /*1f60*/  @!P1 BRA `(.L_x_39) ;  /* 0x0000000400409947 */ /* 0x000fea0003800000 */
[----:B------:R-:W-:Y:S02]  /*1f70*/  ISETP.GE.U32.AND P0, PT, R6, 0x8, PT ;  /* 0x000000080600780c */ /* 0x000fe40003f06070 */
[----:B------:R-:W-:-:S04]  /*1f80*/  LOP3.LUT R0, R3, 0x7, RZ, 0xc0, !PT ;  /* 0x0000000703007812 */ /* 0x000fc800078ec0ff */
[----:B------:R-:W-:-:S07]  /*1f90*/  ISETP.NE.AND P1, PT, R0, RZ, PT ;  /* 0x000000ff0000720c */ /* 0x000fce0003f25270 */
[----:B------:R-:W-:Y:S06]  /*1fa0*/  @!P0 BRA `(.L_x_40) ;  /* 0x0000000000908947 */ /* 0x000fec0003800000 */
        /* <DEDUP_REMOVED lines=24> */
[----:B---3--:R-:W-:-:S06]  /*2130*/  IMAD.WIDE R18, R27, 0x4, R16 ;  /* 0x000000041b127825 */ /* 0x008fcc00078e0210 */
[----:B------:R-:W3:Y:S04]  /*2140*/  LD.E R19, desc[UR36][R18.64+-0x4] ;  /* 0xfffffc2412137980 */ /* 0x000ee8000c101900 */
[----:B---3--:R1:W-:Y:S04]  /*2150*/  ST.E desc[UR36][R10.64+0x14], R19 ;  /* 0x000014130a007985 */ /* 0x0083e8000c101924 */
[----:B--2---:R-:W2:Y:S02]  /*2160*/  LDG.E R25, desc[UR36][R8.64+0x18] ;  /* 0x0000182408197981 */ /* 0x004ea4000c1e1900 */
[----:B--2---:R-:W-:-:S06]  /*2170*/  IMAD.WIDE R12, R25, 0x4, R16 ;  /* 0x00000004190c7825 */ /* 0x004fcc00078e0210 */
[----:B------:R-:W2:Y:S04]  /*2180*/  LD.E R13, desc[UR36][R12.64+-0x4] ;  /* 0xfffffc240c0d7980 */ /* 0x000ea8000c101900 */
[----:B--2---:R1:W-:Y:S04]  /*2190*/  ST.E desc[UR36][R10.64+0x18], R13 ;  /* 0x0000180d0a007985 */ /* 0x0043e8000c101924 */
[----:B0-----:R-:W2:Y:S02]  /*21a0*/  LDG.E R21, desc[UR36][R8.64+0x1c] ;  /* 0x00001c2408157981 */ /* 0x001ea4000c1e1900 */
[----:B--2---:R-:W-:-:S06]  /*21b0*/  IMAD.WIDE R14, R21, 0x4, R16 ;  /* 0x00000004150e7825 */ /* 0x004fcc00078e0210 */
[----:B------:R-:W2:Y:S01]  /*21c0*/  LD.E R15, desc[UR36][R14.64+-0x4] ;  /* 0xfffffc240e0f7980 */ /* 0x000ea2000c101900 */
[----:B------:R-:W-:-:S03]  /*21d0*/  IADD3 R7, PT, PT, R7, 0x8, RZ ;  /* 0x0000000807077810 */ /* 0x000fc60007ffe0ff */
[----:B--2---:R1:W-:Y:S04]  /*21e0*/  ST.E desc[UR36][R10.64+0x1c], R15 ;  /* 0x00001c0f0a007985 */ /* 0x0043e8000c101924 */
.L_x_40:
[----:B------:R-:W-:Y:S04]  /*21f0*/  BSSY.RECONVERGENT B0, `(.L_x_39) ;  /* 0x0000027000007945 */ /* 0x000fe80003800200 */
[----:B------:R-:W-:Y:S05]  /*2200*/  @!P1 BRA `(.L_x_41) ;  /* 0x0000000000949947 */ /* 0x000fea0003800000 */
[----:B------:R-:W-:Y:S02]  /*2210*/  ISETP.GE.U32.AND P0, PT, R0, 0x4, PT ;  /* 0x000000040000780c */ /* 0x000fe40003f06070 */
[----:B------:R-:W-:-:S04]  /*2220*/  LOP3.LUT R3, R3, 0x3, RZ, 0xc0, !PT ;  /* 0x0000000303037812 */ /* 0x000fc800078ec0ff */
[----:B------:R-:W-:-:S07]  /*2230*/  ISETP.NE.AND P1, PT, R3, RZ, PT ;  /* 0x000000ff0300720c */ /* 0x000fce0003f25270 */
[----:B------:R-:W-:Y:S06]  /*2240*/  @!P0 BRA `(.L_x_42) ;  /* 0x0000000000508947 */ /* 0x000fec0003800000 */
[----:B------:R-:W0:Y:S02]  /*2250*/  LDC.64 R8, c[0x0][0x390] ;  /* 0x0000e400ff087b82 */ /* 0x000e240000000a00 */
[----:B0-----:R-:W-:-:S05]  /*2260*/  IMAD.WIDE.U32 R8, R7, 0x4, R8 ;  /* 0x0000000407087825 */ /* 0x001fca00078e0008 */
[----:B-12---:R-:W2:Y:S02]  /*2270*/  LDG.E R13, desc[UR36][R8.64] ;  /* 0x00000024080d7981 */ /* 0x006ea4000c1e1900 */
[----:B--2---:R-:W-:-:S05]  /*2280*/  IMAD.WIDE R12, R13, 0x4, R16 ;  /* 0x000000040d0c7825 */ /* 0x004fca00078e0210 */
[----:B------:R-:W2:Y:S01]  /*2290*/  LD.E R21, desc[UR36][R12.64+-0x4] ;  /* 0xfffffc240c157980 */ /* 0x000ea2000c101900 */
[----:B------:R-:W-:-:S05]  /*22a0*/  IMAD.WIDE.U32 R10, R7, 0x4, R4 ;  /* 0x00000004070a7825 */ /* 0x000fca00078e0004 */
[----:B--2---:R0:W-:Y:S04]  /*22b0*/  ST.E desc[UR36][R10.64], R21 ;  /* 0x000000150a007985 */ /* 0x0041e8000c101924 */
[----:B------:R-:W2:Y:S02]  /*22c0*/  LDG.E R15, desc[UR36][R8.64+0x4] ;  /* 0x00000424080f7981 */ /* 0x000ea4000c1e1900 */
[----:B--2---:R-:W-:-:S06]  /*22d0*/  IMAD.WIDE R14, R15, 0x4, R16 ;  /* 0x000000040f0e7825 */ /* 0x004fcc00078e0210 */
[----:B------:R-:W2:Y:S04]  /*22e0*/  LD.E R15, desc[UR36][R14.64+-0x4] ;  /* 0xfffffc240e0f7980 */ /* 0x000ea8000c101900 */
[----:B--2---:R0:W-:Y:S04]  /*22f0*/  ST.E desc[UR36][R10.64+0x4], R15 ;  /* 0x0000040f0a007985 */ /* 0x0041e8000c101924 */
[----:B------:R-:W2:Y:S02]  /*2300*/  LDG.E R19, desc[UR36][R8.64+0x8] ;  /* 0x0000082408137981 */ /* 0x000ea4000c1e1900 */
[----:B--2---:R-:W-:-:S06]  /*2310*/  IMAD.WIDE R18, R19, 0x4, R16 ;  /* 0x0000000413127825 */ /* 0x004fcc00078e0210 */
[----:B------:R-:W2:Y:S04]  /*2320*/  LD.E R19, desc[UR36][R18.64+-0x4] ;  /* 0xfffffc2412137980 */ /* 0x000ea8000c101900 */
[----:B--2---:R0:W-:Y:S04]  /*2330*/  ST.E desc[UR36][R10.64+0x8], R19 ;  /* 0x000008130a007985 */ /* 0x0041e8000c101924 */
[----:B------:R-:W2:Y:S02]  /*2340*/  LDG.E R13, desc[UR36][R8.64+0xc] ;  /* 0x00000c24080d7981 */ /* 0x000ea4000c1e1900 */
[----:B--2---:R-:W-:-:S06]  /*2350*/  IMAD.WIDE R12, R13, 0x4, R16 ;  /* 0x000000040d0c7825 */ /* 0x004fcc00078e0210 */
[----:B------:R-:W2:Y:S01]  /*2360*/  LD.E R13, desc[UR36][R12.64+-0x4] ;  /* 0xfffffc240c0d7980 */ /* 0x000ea2000c101900 */
[----:B------:R-:W-:-:S03]  /*2370*/  VIADD R7, R7, 0x4 ;  /* 0x0000000407077836 */ /* 0x000fc60000000000 */
[----:B--2---:R0:W-:Y:S04]  /*2380*/  ST.E desc[UR36][R10.64+0xc], R13 ;  /* 0x00000c0d0a007985 */ /* 0x0041e8000c101924 */
.L_x_42:
[----:B------:R-:W-:Y:S05]  /*2390*/  @!P1 BRA `(.L_x_41) ;  /* 0x0000000000309947 */ /* 0x000fea0003800000 */
[----:B012---:R-:W0:Y:S01]  /*23a0*/  LDC.64 R14, c[0x0][0x390] ;  /* 0x0000e400ff0e7b82 */ /* 0x007e220000000a00 */
[----:B------:R-:W-:-:S07]  /*23b0*/  IMAD.MOV.U32 R0, RZ, RZ, RZ ;  /* 0x000000ffff007224 */ /* 0x000fce00078e00ff */
.L_x_43:
[----:B0-----:R-:W-:-:S06]  /*23c0*/  IMAD.WIDE.U32 R8, R7, 0x4, R14 ;  /* 0x0000000407087825 */ /* 0x001fcc00078e000e */
[----:B------:R-:W2:Y:S02]  /*23d0*/  LDG.E R9, desc[UR36][R8.64] ;  /* 0x0000002408097981 */ /* 0x000ea4000c1e1900 */
[----:B--23--:R-:W-:-:S06]  /*23e0*/  IMAD.WIDE R10, R9, 0x4, R16 ;  /* 0x00000004090a7825 */ /* 0x00cfcc00078e0210 */
[----:B------:R-:W2:Y:S01]  /*23f0*/  LD.E R11, desc[UR36][R10.64+-0x4] ;  /* 0xfffffc240a0b7980 */ /* 0x000ea2000c101900 */
[C---:B------:R-:W-:Y:S01]  /*2400*/  IMAD.WIDE.U32 R12, R7.reuse, 0x4, R4 ;  /* 0x00000004070c7825 */ /* 0x040fe200078e0004 */
[----:B------:R-:W-:-:S03]  /*2410*/  IADD3 R7, PT, PT, R7, 0x1, RZ ;  /* 0x0000000107077810 */ /* 0x000fc60007ffe0ff */
[----:B------:R-:W-:-:S05]  /*2420*/  VIADD R0, R0, 0x1 ;  /* 0x0000000100007836 */ /* 0x000fca0000000000 */
[----:B------:R-:W-:Y:S01]  /*2430*/  ISETP.NE.AND P0, PT, R0, R3, PT ;  /* 0x000000030000720c */ /* 0x000fe20003f05270 */
[----:B--2---:R3:W-:-:S12]  /*2440*/  ST.E desc[UR36][R12.64], R11 ;  /* 0x0000000b0c007985 */ /* 0x0047d8000c101924 */
[----:B------:R-:W-:Y:S05]  /*2450*/  @P0 BRA `(.L_x_43) ;  /* 0xfffffffc00d80947 */ /* 0x000fea000383ffff */
.L_x_41:
[----:B------:R-:W-:Y:S05]  /*2460*/  BSYNC.RECONVERGENT B0 ;  /* 0x0000000000007941 */ /* 0x000fea0003800200 */
.L_x_39:
[----:B------:R-:W-:Y:S01]  /*2470*/  BSSY.RECONVERGENT B1, `(.L_x_36) ;  /* 0x00000cb000017945 */ /* 0x000fe20003800200 */
[----:B------:R-:W-:Y:S01]  /*2480*/  CS2R R8, SRZ ;  /* 0x0000000000087805 */ /* 0x000fe2000001ff00 */
[----:B------:R-:W-:-:S07]  /*2490*/  IMAD.MOV.U32 R0, RZ, RZ, RZ ;  /* 0x000000ffff007224 */ /* 0x000fce00078e00ff */
.L_x_69:
[----:B------:R-:W4:Y:S01]  /*24a0*/  LDC R3, c[0x0][0x3ac] ;  /* 0x0000eb00ff037b82 */ /* 0x000f220000000800 */
[----:B------:R-:W-:Y:S01]  /*24b0*/  BSSY.RECONVERGENT B0, `(.L_x_44) ;  /* 0x00000c1000007945 */ /* 0x000fe20003800200 */
[----:B----4-:R-:W-:-:S13]  /*24c0*/  ISETP.GE.AND P0, PT, R8, R3, PT ;  /* 0x000000030800720c */ /* 0x010fda0003f06270 */
[----:B------:R-:W-:Y:S05]  /*24d0*/  @P0 BRA `(.L_x_45) ;  /* 0x0000000800f80947 */ /* 0x000fea0003800000 */
[----:B------:R-:W-:Y:S01]  /*24e0*/  IMAD.IADD R6, R8, 0x1, -R3 ;  /* 0x0000000108067824 */ /* 0x000fe200078e0a03 */
[----:B------:R-:W-:Y:S01]  /*24f0*/  BSSY.RECONVERGENT B2, `(.L_x_46) ;  /* 0x000005e000027945 */ /* 0x000fe20003800200 */
[----:B------:R-:W-:Y:S01]  /*2500*/  IMAD.IADD R14, R3, 0x1, -R8 ;  /* 0x00000001030e7824 */ /* 0x000fe200078e0a08 */
[----:B------:R-:W-:Y:S02]  /*2510*/  MOV R3, R8 ;  /* 0x0000000800037202 */ /* 0x000fe40000000f00 */
[----:B------:R-:W-:Y:S01]  /*2520*/  ISETP.GT.U32.AND P0, PT, R6, -0x8, PT ;  /* 0xfffffff80600780c */ /* 0x000fe20003f04070 */
[----:B------:R-:W-:Y:S01]  /*2530*/  IMAD.WIDE.U32 R6, R9, 0x4, R4 ;  /* 0x0000000409067825 */ /* 0x000fe200078e0004 */
[----:B012---:R-:W-:-:S11]  /*2540*/  LOP3.LUT R19, R14, 0x7, RZ, 0xc0, !PT ;  /* 0x000000070e137812 */ /* 0x007fd600078ec0ff */
[----:B------:R-:W-:Y:S05]  /*2550*/  @P0 BRA `(.L_x_47) ;  /* 0x00000004005c0947 */ /* 0x000fea0003800000 */
[----:B---3--:R-:W0:Y:S01]  /*2560*/  LDC.64 R12, c[0x0][0x388] ;  /* 0x0000e200ff0c7b82 */ /* 0x008e220000000a00 */
[----:B------:R-:W-:Y:S01]  /*2570*/  LOP3.LUT R15, R14, 0xfffffff8, RZ, 0xc0, !PT ;  /* 0xfffffff80e0f7812 */ /* 0x000fe200078ec0ff */
[----:B------:R-:W-:Y:S02]  /*2580*/  IMAD.MOV.U32 R16, RZ, RZ, RZ ;  /* 0x000000ffff107224 */ /* 0x000fe400078e00ff */
[----:B------:R-:W-:-:S07]  /*2590*/  IMAD.MOV.U32 R3, RZ, RZ, R8 ;  /* 0x000000ffff037224 */ /* 0x000fce00078e0008 */
.L_x_57:
[----:B------:R-:W-:Y:S01]  /*25a0*/  ISETP.GT.AND P1, PT, R0, R9, PT ;  /* 0x000000090000720c */ /* 0x000fe20003f24270 */
[----:B------:R-:W-:Y:S01]  /*25b0*/  VIADD R16, R16, 0x8 ;  /* 0x0000000810107836 */ /* 0x000fe20000000000 */
[----:B------:R-:W-:Y:S04]  /*25c0*/  BSSY.RECONVERGENT B3, `(.L_x_48) ;  /* 0x000004e000037945 */ /* 0x000fe80003800200 */
[----:B------:R-:W-:Y:S01]  /*25d0*/  BSSY.RELIABLE B4, `(.L_x_49) ;  /* 0x0000045000047945 */ /* 0x000fe20003800100 */
[----:B0-----:R-:W-:Y:S01]  /*25e0*/  IMAD.WIDE R10, R3, 0x4, R12 ;  /* 0x00000004030a7825 */ /* 0x001fe200078e020c */
[----:B------:R-:W-:-:S05]  /*25f0*/  ISETP.NE.AND P0, PT, R16, R15, PT ;  /* 0x0000000f1000720c */ /* 0x000fca0003f05270 */
[----:B------:R-:W-:Y:S08]  /*2600*/  @P1 BRA `(.L_x_50) ;  /* 0x0000000000401947 */ /* 0x000ff00003800000 */
[----:B------:R-:W2:Y:S04]  /*2610*/  LD.E R17, desc[UR36][R6.64] ;  /* 0x0000002406117980 */ /* 0x000ea8000c101900 */
[----:B------:R-:W2:Y:S02]  /*2620*/  LDG.E R18, desc[UR36][R10.64] ;  /* 0x000000240a127981 */ /* 0x000ea4000c1e1900 */
[----:B--2---:R-:W-:Y:S02]  /*2630*/  ISETP.NE.AND P1, PT, R17, R18, PT ;  /* 0x000000121100720c */ /* 0x004fe40003f25270 */
[----:B------:R-:W-:-:S11]  /*2640*/  IADD3 R17, PT, PT, R0, 0x1, RZ ;  /* 0x0000000100117810 */ /* 0x000fd60007ffe0ff */
[----:B------:R-:W-:Y:S02]  /*2650*/  @P1 IMAD.MOV R17, RZ, RZ, R0 ;  /* 0x000000ffff111224 */ /* 0x000fe400078e0200 */
[----:B------:R-:W-:Y:S02]  /*2660*/  @!P1 VIADD R8, R3, 0x1 ;  /* 0x0000000103089836 */ /* 0x000fe40000000000 */
[----:B------:R-:W-:-:S05]  /*2670*/  IMAD.MOV.U32 R0, RZ, RZ, R17 ;  /* 0x000000ffff007224 */ /* 0x000fca00078e0011 */
[----:B------:R-:W-:-:S13]  /*2680*/  ISETP.GT.AND P2, PT, R0, R9, PT ;  /* 0x000000090000720c */ /* 0x000fda0003f44270 */
[----:B------:R-:W-:Y:S05]  /*2690*/  @P2 BRA `(.L_x_51) ;  /* 0x0000000000402947 */ /* 0x000fea0003800000 */
[----:B------:R-:W2:Y:S04]  /*26a0*/  LD.E R18, desc[UR36][R6.64] ;  /* 0x0000002406127980 */ /* 0x000ea8000c101900 */
[----:B------:R-:W2:Y:S02]  /*26b0*/  LDG.E R17, desc[UR36][R10.64+0x4] ;  /* 0x000004240a117981 */ /* 0x000ea4000c1e1900 */
[----:B--2---:R-:W-:Y:S02]  /*26c0*/  ISETP.NE.AND P1, PT, R18, R17, PT ;  /* 0x000000111200720c */ /* 0x004fe40003f25270 */
[----:B------:R-:W-:-:S11]  /*26d0*/  IADD3 R17, PT, PT, R0, 0x1, RZ ;  /* 0x0000000100117810 */ /* 0x000fd60007ffe0ff */
[----:B------:R-:W-:Y:S02]  /*26e0*/  @P1 IMAD.MOV R17, RZ, RZ, R0 ;  /* 0x000000ffff111224 */ /* 0x000fe400078e0200 */
[----:B------:R-:W-:Y:S02]  /*26f0*/  @!P1 VIADD R8, R3, 0x2 ;  /* 0x0000000203089836 */ /* 0x000fe40000000000 */
[----:B------:R-:W-:-:S07]  /*2700*/  IMAD.MOV.U32 R0, RZ, RZ, R17 ;  /* 0x000000ffff007224 */ /* 0x000fce00078e0011 */
.L_x_50:
        /* <DEDUP_REMOVED lines=9> */
.L_x_51:
        /* <DEDUP_REMOVED lines=9> */
.L_x_52:
        /* <DEDUP_REMOVED lines=9> */
.L_x_53:
        /* <DEDUP_REMOVED lines=9> */
.L_x_54:
[----:B------:R-:W-:-:S13]  /*2950*/  ISETP.GT.AND P1, PT, R0, R9, PT ;  /* 0x000000090000720c */ /* 0x000fda0003f24270 */
[----:B------:R-:W-:Y:S05]  /*2960*/  @P1 BREAK.RELIABLE B4 ;  /* 0x0000000000041942 */ /* 0x000fea0003800100 */
        /* <DEDUP_REMOVED lines=8> */
.L_x_55:
[----:B------:R-:W-:-:S13]  /*29f0*/  ISETP.GT.AND P1, PT, R0, R9, PT ;  /* 0x000000090000720c */ /* 0x000fda0003f24270 */
[----:B------:R-:W-:Y:S05]  /*2a00*/  @P1 BREAK.RELIABLE B4 ;  /* 0x0000000000041942 */ /* 0x000fea0003800100 */
[----:B------:R-:W-:Y:S05]  /*2a10*/  @P1 BRA `(.L_x_56) ;  /* 0x0000000000201947 */ /* 0x000fea0003800000 */
[----:B------:R-:W-:Y:S05]  /*2a20*/  BSYNC.RELIABLE B4 ;  /* 0x0000000000047941 */ /* 0x000fea0003800100 */
.L_x_49:
[----:B------:R-:W2:Y:S04]  /*2a30*/  LDG.E R10, desc[UR36][R10.64+0x1c] ;  /* 0x00001c240a0a7981 */ /* 0x000ea8000c1e1900 */
[----:B------:R-:W2:Y:S02]  /*2a40*/  LD.E R17, desc[UR36][R6.64] ;  /* 0x0000002406117980 */ /* 0x000ea4000c101900 */
[----:B--2---:R-:W-:Y:S02]  /*2a50*/  ISETP.NE.AND P1, PT, R17, R10, PT ;  /* 0x0000000a1100720c */ /* 0x004fe40003f25270 */
[----:B------:R-:W-:-:S11]  /*2a60*/  IADD3 R17, PT, PT, R0, 0x1, RZ ;  /* 0x0000000100117810 */ /* 0x000fd60007ffe0ff */
[----:B------:R-:W-:Y:S02]  /*2a70*/  @P1 IMAD.MOV R17, RZ, RZ, R0 ;  /* 0x000000ffff111224 */ /* 0x000fe400078e0200 */
[----:B------:R-:W-:Y:S02]  /*2a80*/  @!P1 VIADD R8, R3, 0x8 ;  /* 0x0000000803089836 */ /* 0x000fe40000000000 */
[----:B------:R-:W-:-:S07]  /*2a90*/  IMAD.MOV.U32 R0, RZ, RZ, R17 ;  /* 0x000000ffff007224 */ /* 0x000fce00078e0011 */
.L_x_56:
[----:B------:R-:W-:Y:S05]  /*2aa0*/  BSYNC.RECONVERGENT B3 ;  /* 0x0000000000037941 */ /* 0x000fea0003800200 */
.L_x_48:
[----:B------:R-:W-:Y:S01]  /*2ab0*/  IADD3 R3, PT, PT, R3, 0x8, RZ ;  /* 0x0000000803037810 */ /* 0x000fe20007ffe0ff */
[----:B------:R-:W-:Y:S06]  /*2ac0*/  @P0 BRA `(.L_x_57) ;  /* 0xfffffff800b40947 */ /* 0x000fec000383ffff */
.L_x_47:
[----:B------:R-:W-:Y:S05]  /*2ad0*/  BSYNC.RECONVERGENT B2 ;  /* 0x0000000000027941 */ /* 0x000fea0003800200 */
.L_x_46:
[----:B------:R-:W-:-:S13]  /*2ae0*/  ISETP.NE.AND P0, PT, R19, RZ, PT ;  /* 0x000000ff1300720c */ /* 0x000fda0003f05270 */
[----:B------:R-:W-:Y:S05]  /*2af0*/  @!P0 BRA `(.L_x_45) ;  /* 0x0000000400708947 */ /* 0x000fea0003800000 */
[----:B------:R-:W-:Y:S01]  /*2b00*/  ISETP.GE.U32.AND P0, PT, R19, 0x4, PT ;  /* 0x000000041300780c */ /* 0x000fe20003f06070 */
[----:B------:R-:W-:Y:S01]  /*2b10*/  BSSY.RECONVERGENT B2, `(.L_x_58) ;  /* 0x0000030000027945 */ /* 0x000fe20003800200 */
[----:B------:R-:W-:-:S11]  /*2b20*/  LOP3.LUT R15, R14, 0x3, RZ, 0xc0, !PT ;  /* 0x000000030e0f7812 */ /* 0x000fd600078ec0ff */
[----:B------:R-:W-:Y:S05]  /*2b30*/  @!P0 BRA `(.L_x_59) ;  /* 0x0000000000b48947 */ /* 0x000fea0003800000 */
[----:B---3--:R-:W0:Y:S01]  /*2b40*/  LDC.64 R10, c[0x0][0x388] ;  /* 0x0000e200ff0a7b82 */ /* 0x008e220000000a00 */
[----:B------:R-:W-:Y:S01]  /*2b50*/  ISETP.GT.AND P0, PT, R0, R9, PT ;  /* 0x000000090000720c */ /* 0x000fe20003f04270 */
[----:B------:R-:W-:Y:S04]  /*2b60*/  BSSY.RECONVERGENT B3, `(.L_x_60) ;  /* 0x0000029000037945 */ /* 0x000fe80003800200 */
[----:B------:R-:W-:Y:S01]  /*2b70*/  BSSY.RELIABLE B4, `(.L_x_61) ;  /* 0x0000020000047945 */ /* 0x000fe20003800100 */
[----:B0-----:R-:W-:-:S07]  /*2b80*/  IMAD.WIDE R10, R3, 0x4, R10 ;  /* 0x00000004030a7825 */ /* 0x001fce00078e020a */
[----:B------:R-:W-:Y:S05]  /*2b90*/  @P0 BRA `(.L_x_62) ;  /* 0x0000000000400947 */ /* 0x000fea0003800000 */
[----:B------:R-:W2:Y:S04]  /*2ba0*/  LD.E R13, desc[UR36][R6.64] ;  /* 0x00000024060d7980 */ /* 0x000ea8000c101900 */
[----:B------:R-:W2:Y:S02]  /*2bb0*/  LDG.E R12, desc[UR36][R10.64] ;  /* 0x000000240a0c7981 */ /* 0x000ea4000c1e1900 */
[----:B--2---:R-:W-:Y:S01]  /*2bc0*/  ISETP.NE.AND P0, PT, R13, R12, PT ;  /* 0x0000000c0d00720c */ /* 0x004fe20003f05270 */
[----:B------:R-:W-:-:S12]  /*2bd0*/  VIADD R12, R0, 0x1 ;  /* 0x00000001000c7836 */ /* 0x000fd80000000000 */
[----:B------:R-:W-:Y:S01]  /*2be0*/  @P0 IMAD.MOV R12, RZ, RZ, R0 ;  /* 0x000000ffff0c0224 */ /* 0x000fe200078e0200 */
[----:B------:R-:W-:-:S03]  /*2bf0*/  @!P0 IADD3 R8, PT, PT, R3, 0x1, RZ ;  /* 0x0000000103088810 */ /* 0x000fc60007ffe0ff */
[----:B------:R-:W-:-:S05]  /*2c00*/  IMAD.MOV.U32 R0, RZ, RZ, R12 ;  /* 0x000000ffff007224 */ /* 0x000fca00078e000c */
[----:B------:R-:W-:-:S13]  /*2c10*/  ISETP.GT.AND P1, PT, R0, R9, PT ;  /* 0x000000090000720c */ /* 0x000fda0003f24270 */
[----:B------:R-:W-:Y:S05]  /*2c20*/  @P1 BRA `(.L_x_63) ;  /* 0x0000000000441947 */ /* 0x000fea0003800000 */
[----:B------:R-:W2:Y:S04]  /*2c30*/  LD.E R13, desc[UR36][R6.64] ;  /* 0x00000024060d7980 */ /* 0x000ea8000c101900 */
[----:B------:R-:W2:Y:S02]  /*2c40*/  LDG.E R12, desc[UR36][R10.64+0x4] ;  /* 0x000004240a0c7981 */ /* 0x000ea4000c1e1900 */
[----:B--2---:R-:W-:Y:S01]  /*2c50*/  ISETP.NE.AND P0, PT, R13, R12, PT ;  /* 0x0000000c0d00720c */ /* 0x004fe20003f05270 */
[----:B------:R-:W-:-:S12]  /*2c60*/  VIADD R12, R0, 0x1 ;  /* 0x00000001000c7836 */ /* 0x000fd80000000000 */
[----:B------:R-:W-:Y:S02]  /*2c70*/  @P0 IMAD.MOV R12, RZ, RZ, R0 ;  /* 0x000000ffff0c0224 */ /* 0x000fe400078e0200 */
[----:B------:R-:W-:-:S03]  /*2c80*/  @!P0 VIADD R8, R3, 0x2 ;  /* 0x0000000203088836 */ /* 0x000fc60000000000 */
[----:B------:R-:W-:-:S07]  /*2c90*/  MOV R0, R12 ;  /* 0x0000000c00007202 */ /* 0x000fce0000000f00 */
.L_x_62:
[----:B------:R-:W-:-:S13]  /*2ca0*/  ISETP.GT.AND P0, PT, R0, R9, PT ;  /* 0x000000090000720c */ /* 0x000fda0003f04270 */
[----:B------:R-:W-:Y:S05]  /*2cb0*/  @P0 BREAK.RELIABLE B4 ;  /* 0x0000000000040942 */ /* 0x000fea0003800100 */
        /* <DEDUP_REMOVED lines=8> */
.L_x_63:
[----:B------:R-:W-:-:S13]  /*2d40*/  ISETP.GT.AND P0, PT, R0, R9, PT ;  /* 0x000000090000720c */ /* 0x000fda0003f04270 */
[----:B------:R-:W-:Y:S05]  /*2d50*/  @P0 BREAK.RELIABLE B4 ;  /* 0x0000000000040942 */ /* 0x000fea0003800100 */
[----:B------:R-:W-:Y:S05]  /*2d60*/  @P0 BRA `(.L_x_64) ;  /* 0x0000000000200947 */ /* 0x000fea0003800000 */
[----:B------:R-:W-:Y:S05]  /*2d70*/  BSYNC.RELIABLE B4 ;  /* 0x0000000000047941 */ /* 0x000fea0003800100 */
.L_x_61:
[----:B------:R-:W2:Y:S04]  /*2d80*/  LDG.E R10, desc[UR36][R10.64+0xc] ;  /* 0x00000c240a0a7981 */ /* 0x000ea8000c1e1900 */
[----:B------:R-:W2:Y:S01]  /*2d90*/  LD.E R13, desc[UR36][R6.64] ;  /* 0x00000024060d7980 */ /* 0x000ea2000c101900 */
[----:B------:R-:W-:Y:S01]  /*2da0*/  VIADD R12, R0, 0x1 ;  /* 0x00000001000c7836 */ /* 0x000fe20000000000 */
[----:B--2---:R-:W-:-:S13]  /*2db0*/  ISETP.NE.AND P0, PT, R13, R10, PT ;  /* 0x0000000a0d00720c */ /* 0x004fda0003f05270 */
[----:B------:R-:W-:Y:S02]  /*2dc0*/  @P0 IMAD.MOV R12, RZ, RZ, R0 ;  /* 0x000000ffff0c0224 */ /* 0x000fe400078e0200 */
[----:B------:R-:W-:-:S03]  /*2dd0*/  @!P0 VIADD R8, R3, 0x4 ;  /* 0x0000000403088836 */ /* 0x000fc60000000000 */
[----:B------:R-:W-:-:S07]  /*2de0*/  MOV R0, R12 ;  /* 0x0000000c00007202 */ /* 0x000fce0000000f00 */
.L_x_64:
[----:B------:R-:W-:Y:S05]  /*2df0*/  BSYNC.RECONVERGENT B3 ;  /* 0x0000000000037941 */ /* 0x000fea0003800200 */
.L_x_60:
[----:B------:R-:W-:-:S07]  /*2e00*/  VIADD R3, R3, 0x4 ;  /* 0x0000000403037836 */ /* 0x000fce0000000000 */
.L_x_59:
[----:B------:R-:W-:Y:S05]  /*2e10*/  BSYNC.RECONVERGENT B2 ;  /* 0x0000000000027941 */ /* 0x000fea0003800200 */
.L_x_58:
[----:B------:R-:W-:-:S13]  /*2e20*/  ISETP.NE.AND P0, PT, R15, RZ, PT ;  /* 0x000000ff0f00720c */ /* 0x000fda0003f05270 */
[----:B------:R-:W-:Y:S05]  /*2e30*/  @!P0 BRA `(.L_x_45) ;  /* 0x0000000000a08947 */ /* 0x000fea0003800000 */
[----:B------:R-:W-:Y:S01]  /*2e40*/  ISETP.NE.AND P0, PT, R15, 0x1, PT ;  /* 0x000000010f00780c */ /* 0x000fe20003f05270 */
[----:B------:R-:W-:-:S12]  /*2e50*/  BSSY.RECONVERGENT B2, `(.L_x_65) ;  /* 0x0000019000027945 */ /* 0x000fd80003800200 */
[----:B------:R-:W-:Y:S05]  /*2e60*/  @!P0 BRA `(.L_x_66) ;  /* 0x00000000005c8947 */ /* 0x000fea0003800000 */
[----:B------:R-:W-:Y:S01]  /*2e70*/  ISETP.GT.AND P0, PT, R0, R9, PT ;  /* 0x000000090000720c */ /* 0x000fe20003f04270 */
[----:B------:R-:W-:-:S12]  /*2e80*/  BSSY.RECONVERGENT B3, `(.L_x_67) ;  /* 0x0000014000037945 */ /* 0x000fd80003800200 */
[----:B------:R-:W-:Y:S05]  /*2e90*/  @P0 BRA `(.L_x_68) ;  /* 0x0000000000480947 */ /* 0x000fea0003800000 */
[----:B---3--:R-:W0:Y:S01]  /*2ea0*/  LDC.64 R10, c[0x0][0x388] ;  /* 0x0000e200ff0a7b82 */ /* 0x008e220000000a00 */
[----:B------:R-:W2:Y:S01]  /*2eb0*/  LD.E R13, desc[UR36][R6.64] ;  /* 0x00000024060d7980 */ /* 0x000ea2000c101900 */
[----:B0-----:R-:W-:-:S05]  /*2ec0*/  IMAD.WIDE R10, R3, 0x4, R10 ;  /* 0x00000004030a7825 */ /* 0x001fca00078e020a */
[----:B------:R-:W2:Y:S02]  /*2ed0*/  LDG.E R12, desc[UR36][R10.64] ;  /* 0x000000240a0c7981 */ /* 0x000ea4000c1e1900 */
[----:B--2---:R-:W-:Y:S01]  /*2ee0*/  ISETP.NE.AND P0, PT, R13, R12, PT ;  /* 0x0000000c0d00720c */ /* 0x004fe20003f05270 */
[----:B------:R-:W-:-:S12]  /*2ef0*/  VIADD R12, R0, 0x1 ;  /* 0x00000001000c7836 */ /* 0x000fd80000000000 */
[----:B------:R-:W-:-:S05]  /*2f00*/  @P0 IMAD.MOV R12, RZ, RZ, R0 ;  /* 0x000000ffff0c0224 */ /* 0x000fca00078e0200 */
[----:B------:R-:W-:-:S04]  /*2f10*/  MOV R0, R12 ;  /* 0x0000000c00007202 */ /* 0x000fc80000000f00 */
[----:B------:R-:W-:Y:S01]  /*2f20*/  ISETP.GT.AND P1, PT, R0, R9, PT ;  /* 0x000000090000720c */ /* 0x000fe20003f24270 */
[----:B------:R-:W-:-:S12]  /*2f30*/  @!P0 VIADD R8, R3, 0x1 ;  /* 0x0000000103088836 */ /* 0x000fd80000000000 */
[----:B------:R-:W-:Y:S05]  /*2f40*/  @P1 BRA `(.L_x_68) ;  /* 0x00000000001c1947 */ /* 0x000fea0003800000 */
[----:B------:R-:W2:Y:S04]  /*2f50*/  LDG.E R10, desc[UR36][R10.64+0x4] ;  /* 0x000004240a0a7981 */ /* 0x000ea8000c1e1900 */
[----:B------:R-:W2:Y:S01]  /*2f60*/  LD.E R13, desc[UR36][R6.64] ;  /* 0x00000024060d7980 */ /* 0x000ea2000c101900 */
[----:B------:R-:W-:Y:S01]  /*2f70*/  VIADD R12, R0, 0x1 ;  /* 0x00000001000c7836 */ /* 0x000fe20000000000 */
[----:B--2---:R-:W-:-:S13]  /*2f80*/  ISETP.NE.AND P0, PT, R13, R10, PT ;  /* 0x0000000a0d00720c */ /* 0x004fda0003f05270 */
[----:B------:R-:W-:Y:S01]  /*2f90*/  @P0 IMAD.MOV R12, RZ, RZ, R0 ;  /* 0x000000ffff0c0224 */ /* 0x000fe200078e0200 */
[----:B------:R-:W-:-:S03]  /*2fa0*/  @!P0 IADD3 R8, PT, PT, R3, 0x2, RZ ;  /* 0x0000000203088810 */ /* 0x000fc60007ffe0ff */
[----:B------:R-:W-:-:S07]  /*2fb0*/  IMAD.MOV.U32 R0, RZ, RZ, R12 ;  /* 0x000000ffff007224 */ /* 0x000fce00078e000c */
.L_x_68:
[----:B------:R-:W-:Y:S05]  /*2fc0*/  BSYNC.RECONVERGENT B3 ;  /* 0x0000000000037941 */ /* 0x000fea0003800200 */
.L_x_67:
[----:B------:R-:W-:-:S07]  /*2fd0*/  VIADD R3, R3, 0x2 ;  /* 0x0000000203037836 */ /* 0x000fce0000000000 */
.L_x_66:
[----:B------:R-:W-:Y:S05]  /*2fe0*/  BSYNC.RECONVERGENT B2 ;  /* 0x0000000000027941 */ /* 0x000fea0003800200 */
.L_x_65:
[----:B------:R-:W-:Y:S02]  /*2ff0*/  LOP3.LUT R14, R14, 0x1, RZ, 0xc0, !PT ;  /* 0x000000010e0e7812 */ /* 0x000fe400078ec0ff */
[----:B------:R-:W-:-:S04]  /*3000*/  ISETP.GT.AND P0, PT, R0, R9, PT ;  /* 0x000000090000720c */ /* 0x000fc80003f04270 */
[----:B------:R-:W-:-:S13]  /*3010*/  ISETP.NE.U32.OR P0, PT, R14, 0x1, P0 ;  /* 0x000000010e00780c */ /* 0x000fda0000705470 */
[----:B------:R-:W-:Y:S05]  /*3020*/  @P0 BRA `(.L_x_45) ;  /* 0x0000000000240947 */ /* 0x000fea0003800000 */
[----:B---3--:R-:W0:Y:S01]  /*3030*/  LDC.64 R10, c[0x0][0x388] ;  /* 0x0000e200ff0a7b82 */ /* 0x008e220000000a00 */
[----:B------:R-:W2:Y:S01]  /*3040*/  LD.E R7, desc[UR36][R6.64] ;  /* 0x0000002406077980 */ /* 0x000ea2000c101900 */
[----:B0-----:R-:W-:-:S06]  /*3050*/  IMAD.WIDE R10, R3, 0x4, R10 ;  /* 0x00000004030a7825 */ /* 0x001fcc00078e020a */
[----:B------:R-:W2:Y:S01]  /*3060*/  LDG.E R10, desc[UR36][R10.64] ;  /* 0x000000240a0a7981 */ /* 0x000ea2000c1e1900 */
[----:B------:R-:W-:Y:S01]  /*3070*/  VIADD R12, R0, 0x1 ;  /* 0x00000001000c7836 */ /* 0x000fe20000000000 */
[----:B--2---:R-:W-:-:S13]  /*3080*/  ISETP.NE.AND P0, PT, R7, R10, PT ;  /* 0x0000000a0700720c */ /* 0x004fda0003f05270 */
[----:B------:R-:W-:Y:S01]  /*3090*/  @P0 IADD3 R12, PT, PT, R0, RZ, RZ ;  /* 0x000000ff000c0210 */ /* 0x000fe20007ffe0ff */
[----:B------:R-:W-:-:S04]  /*30a0*/  @!P0 VIADD R8, R3, 0x1 ;  /* 0x0000000103088836 */ /* 0x000fc80000000000 */
[----:B------:R-:W-:-:S07]  /*30b0*/  IMAD.MOV.U32 R0, RZ, RZ, R12 ;  /* 0x000000ffff007224 */ /* 0x000fce00078e000c */
.L_x_45:
[----:B------:R-:W-:Y:S05]  /*30c0*/  BSYNC.RECONVERGENT B0 ;  /* 0x0000000000007941 */ /* 0x000fea0003800200 */
.L_x_44:
[----:B------:R-:W4:Y:S01]  /*30d0*/  LDCU UR4, c[0x0][0x3a8] ;  /* 0x00007500ff0477ac */ /* 0x000f220008000800 */
[----:B------:R-:W-:Y:S01]  /*30e0*/  VIADD R9, R9, 0x1 ;  /* 0x0000000109097836 */ /* 0x000fe20000000000 */
[----:B----4-:R-:W-:-:S04]  /*30f0*/  MOV R3, UR4 ;  /* 0x0000000400037c02 */ /* 0x010fc80008000f00 */
[----:B------:R-:W-:-:S13]  /*3100*/  ISETP.NE.AND P0, PT, R9, R3, PT ;  /* 0x000000030900720c */ /* 0x000fda0003f05270 */
[----:B------:R-:W-:Y:S05]  /*3110*/  @P0 BRA `(.L_x_69) ;  /* 0xfffffff000e00947 */ /* 0x000fea000383ffff */
[----:B------:R-:W-:Y:S05]  /*3120*/  BSYNC.RECONVERGENT B1 ;  /* 0x0000000000017941 */ /* 0x000fea0003800200 */
.L_x_36:
[----:B------:R-:W-:-:S04]  /*3130*/  ISETP.GE.AND P0, PT, R3, 0x1, PT ;  /* 0x000000010300780c */ /* 0x000fc80003f06270 */
[----:B------:R-:W-:-:S13]  /*3140*/  ISETP.NE.OR P0, PT, R0, R3, !P0 ;  /* 0x000000030000720c */ /* 0x000fda0004705670 */
[----:B------:R-:W-:Y:S05]  /*3150*/  @P0 BRA `(.L_x_70) ;  /* 0x0000000400e40947 */ /* 0x000fea0003800000 */
[C---:B------:R-:W-:Y:S01]  /*3160*/  ISETP.GE.U32.AND P1, PT, R3.reuse, 0x10, PT ;  /* 0x000000100300780c */ /* 0x040fe20003f26070 */
[----:B------:R-:W-:Y:S01]  /*3170*/  BSSY.RECONVERGENT B0, `(.L_x_71) ;  /* 0x0000037000007945 */ /* 0x000fe20003800200 */
[----:B-1----:R-:W-:Y:S01]  /*3180*/  LOP3.LUT R6, R3, 0xf, RZ, 0xc0, !PT ;  /* 0x0000000f03067812 */ /* 0x002fe200078ec0ff */
[----:B------:R-:W-:Y:S02]  /*3190*/  IMAD R2, R2, R3, RZ ;  /* 0x0000000302027224 */ /* 0x000fe400078e02ff */
[----:B------:R-:W-:Y:S01]  /*31a0*/  IMAD.MOV.U32 R7, RZ, RZ, RZ ;  /* 0x000000ffff077224 */ /* 0x000fe200078e00ff */
[----:B------:R-:W-:-:S07]  /*31b0*/  ISETP.NE.AND P0, PT, R6, RZ, PT ;  /* 0x000000ff0600720c */ /* 0x000fce0003f05270 */
[----:B------:R-:W-:Y:S06]  /*31c0*/  @!P1 BRA `(.L_x_72) ;  /* 0x0000000000c49947 */ /* 0x000fec0003800000 */
[----:B------:R-:W1:Y:S01]  /*31d0*/  LDC.64 R8, c[0x0][0x380] ;  /* 0x0000e000ff087b82 */ /* 0x000e620000000a00 */
[----:B------:R-:W-:Y:S01]  /*31e0*/  LOP3.LUT R7, R3, 0x7ffffff0, RZ, 0xc0, !PT ;  /* 0x7ffffff003077812 */ /* 0x000fe200078ec0ff */
[----:B0-2---:R-:W-:Y:S01]  /*31f0*/  IMAD.MOV.U32 R15, RZ, RZ, R2 ;  /* 0x000000ffff0f7224 */ /* 0x005fe200078e0002 */
[----:B------:R-:W-:-:S03]  /*3200*/  IADD3 R14, P1, PT, R4, 0x20, RZ ;  /* 0x00000020040e7810 */ /* 0x000fc60007f3e0ff */
[----:B------:R-:W-:Y:S01]  /*3210*/  IMAD.MOV R0, RZ, RZ, -R7 ;  /* 0x000000ffff007224 */ /* 0x000fe200078e0a07 */
[----:B------:R-:W-:Y:S02]  /*3220*/  IADD3.X R25, PT, PT, RZ, R5, RZ, P1, !PT ;  /* 0x00000005ff197210 */ /* 0x000fe40000ffe4ff */
[----:B-1----:R-:W-:-:S05]  /*3230*/  IADD3 R8, P2, PT, R8, 0x20, RZ ;  /* 0x0000002008087810 */ /* 0x002fca0007f5e0ff */
[----:B------:R-:W-:-:S08]  /*3240*/  IMAD.X R9, RZ, RZ, R9, P2 ;  /* 0x000000ffff097224 */ /* 0x000fd000010e0609 */
.L_x_73:
[----:B------:R-:W-:Y:S02]  /*3250*/  IMAD.MOV.U32 R10, RZ, RZ, R14 ;  /* 0x000000ffff0a7224 */ /* 0x000fe400078e000e */
[----:B---3--:R-:W-:-:S05]  /*3260*/  IMAD.MOV.U32 R11, RZ, RZ, R25 ;  /* 0x000000ffff0b7224 */ /* 0x008fca00078e0019 */
[----:B0-----:R-:W2:Y:S01]  /*3270*/  LD.E R17, desc[UR36][R10.64+-0x20] ;  /* 0xffffe0240a117980 */ /* 0x001ea2000c101900 */
[----:B------:R-:W-:-:S05]  /*3280*/  IMAD.WIDE R12, R15, 0x4, R8 ;  /* 0x000000040f0c7825 */ /* 0x000fca00078e0208 */
[----:B--2---:R0:W-:Y:S04]  /*3290*/  STG.E desc[UR36][R12.64+-0x20], R17 ;  /* 0xffffe0110c007986 */ /* 0x0041e8000c101924 */
[----:B------:R-:W2:Y:S04]  /*32a0*/  LD.E R19, desc[UR36][R10.64+-0x1c] ;  /* 0xffffe4240a137980 */ /* 0x000ea8000c101900 */
[----:B--2---:R1:W-:Y:S04]  /*32b0*/  STG.E desc[UR36][R12.64+-0x1c], R19 ;  /* 0xffffe4130c007986 */ /* 0x0043e8000c101924 */
[----:B------:R-:W2:Y:S04]  /*32c0*/  LD.E R21, desc[UR36][R10.64+-0x18] ;  /* 0xffffe8240a157980 */ /* 0x000ea8000c101900 */
[----:B--2---:R2:W-:Y:S04]  /*32d0*/  STG.E desc[UR36][R12.64+-0x18], R21 ;  /* 0xffffe8150c007986 */ /* 0x0045e8000c101924 */
[----:B------:R-:W3:Y:S04]  /*32e0*/  LD.E R23, desc[UR36][R10.64+-0x14] ;  /* 0xffffec240a177980 */ /* 0x000ee8000c101900 */
[----:B---3--:R3:W-:Y:S04]  /*32f0*/  STG.E desc[UR36][R12.64+-0x14], R23 ;  /* 0xffffec170c007986 */ /* 0x0087e8000c101924 */
[----:B------:R-:W4:Y:S04]  /*3300*/  LD.E R25, desc[UR36][R10.64+-0x10] ;  /* 0xfffff0240a197980 */ /* 0x000f28000c101900 */
[----:B----4-:R4:W-:Y:S04]  /*3310*/  STG.E desc[UR36][R12.64+-0x10], R25 ;  /* 0xfffff0190c007986 */ /* 0x0109e8000c101924 */
[----:B------:R-:W5:Y:S04]  /*3320*/  LD.E R27, desc[UR36][R10.64+-0xc] ;  /* 0xfffff4240a1b7980 */ /* 0x000f68000c101900 */
[----:B-----5:R5:W-:Y:S04]  /*3330*/  STG.E desc[UR36][R12.64+-0xc], R27 ;  /* 0xfffff41b0c007986 */ /* 0x020be8000c101924 */
[----:B0-----:R-:W2:Y:S04]  /*3340*/  LD.E R17, desc[UR36][R10.64+-0x8] ;  /* 0xfffff8240a117980 */ /* 0x001ea8000c101900 */
[----:B--2---:R0:W-:Y:S04]  /*3350*/  STG.E desc[UR36][R12.64+-0x8], R17 ;  /* 0xfffff8110c007986 */ /* 0x0041e8000c101924 */
[----:B-1----:R-:W2:Y:S04]  /*3360*/  LD.E R19, desc[UR36][R10.64+-0x4] ;  /* 0xfffffc240a137980 */ /* 0x002ea8000c101900 */
[----:B--2---:R1:W-:Y:S04]  /*3370*/  STG.E desc[UR36][R12.64+-0x4], R19 ;  /* 0xfffffc130c007986 */ /* 0x0043e8000c101924 */
[----:B------:R-:W2:Y:S04]  /*3380*/  LD.E R21, desc[UR36][R10.64] ;  /* 0x000000240a157980 */ /* 0x000ea8000c101900 */
[----:B--2---:R2:W-:Y:S04]  /*3390*/  STG.E desc[UR36][R12.64], R21 ;  /* 0x000000150c007986 */ /* 0x0045e8000c101924 */
[----:B---3--:R-:W3:Y:S04]  /*33a0*/  LD.E R23, desc[UR36][R10.64+0x4] ;  /* 0x000004240a177980 */ /* 0x008ee8000c101900 */
[----:B---3--:R3:W-:Y:S04]  /*33b0*/  STG.E desc[UR36][R12.64+0x4], R23 ;  /* 0x000004170c007986 */ /* 0x0087e8000c101924 */
[----:B----4-:R-:W4:Y:S04]  /*33c0*/  LD.E R25, desc[UR36][R10.64+0x8] ;  /* 0x000008240a197980 */ /* 0x010f28000c101900 */
[----:B----4-:R4:W-:Y:S04]  /*33d0*/  STG.E desc[UR36][R12.64+0x8], R25 ;  /* 0x000008190c007986 */ /* 0x0109e8000c101924 */
[----:B-----5:R-:W5:Y:S04]  /*33e0*/  LD.E R27, desc[UR36][R10.64+0xc] ;  /* 0x00000c240a1b7980 */ /* 0x020f68000c101900 */
[----:B-----5:R1:W-:Y:S04]  /*33f0*/  STG.E desc[UR36][R12.64+0xc], R27 ;  /* 0x00000c1b0c007986 */ /* 0x0203e8000c101924 */
[----:B0-----:R-:W5:Y:S04]  /*3400*/  LD.E R17, desc[UR36][R10.64+0x10] ;  /* 0x000010240a117980 */ /* 0x001f68000c101900 */
[----:B-----5:R0:W-:Y:S04]  /*3410*/  STG.E desc[UR36][R12.64+0x10], R17 ;  /* 0x000010110c007986 */ /* 0x0201e8000c101924 */
[----:B-1----:R-:W5:Y:S04]  /*3420*/  LD.E R19, desc[UR36][R10.64+0x14] ;  /* 0x000014240a137980 */ /* 0x002f68000c101900 */
[----:B-----5:R0:W-:Y:S04]  /*3430*/  STG.E desc[UR36][R12.64+0x14], R19 ;  /* 0x000014130c007986 */ /* 0x0201e8000c101924 */
[----:B--2---:R-:W2:Y:S04]  /*3440*/  LD.E R21, desc[UR36][R10.64+0x18] ;  /* 0x000018240a157980 */ /* 0x004ea8000c101900 */
[----:B--2---:R0:W-:Y:S04]  /*3450*/  STG.E desc[UR36][R12.64+0x18], R21 ;  /* 0x000018150c007986 */ /* 0x0041e8000c101924 */
[----:B---3--:R-:W2:Y:S01]  /*3460*/  LD.E R23, desc[UR36][R10.64+0x1c] ;  /* 0x00001c240a177980 */ /* 0x008ea2000c101900 */
[----:B------:R-:W-:Y:S01]  /*3470*/  IADD3 R0, PT, PT, R0, 0x10, RZ ;  /* 0x0000001000007810 */ /* 0x000fe20007ffe0ff */
[----:B------:R-:W-:Y:S01]  /*3480*/  VIADD R15, R15, 0x10 ;  /* 0x000000100f0f7836 */ /* 0x000fe20000000000 */
[----:B------:R-:W-:-:S02]  /*3490*/  IADD3 R14, P2, PT, R10, 0x40, RZ ;  /* 0x000000400a0e7810 */ /* 0x000fc40007f5e0ff */
[----:B------:R-:W-:-:S03]  /*34a0*/  ISETP.NE.AND P1, PT, R0, RZ, PT ;  /* 0x000000ff0000720c */ /* 0x000fc60003f25270 */
[----:B----4-:R-:W-:Y:S01]  /*34b0*/  IMAD.X R25, RZ, RZ, R11, P2 ;  /* 0x000000ffff197224 */ /* 0x010fe200010e060b */
[----:B--2---:R0:W-:Y:S09]  /*34c0*/  STG.E desc[UR36][R12.64+0x1c], R23 ;  /* 0x00001c170c007986 */ /* 0x0041f2000c101924 */
[----:B------:R-:W-:Y:S05]  /*34d0*/  @P1 BRA `(.L_x_73) ;  /* 0xfffffffc005c1947 */ /* 0x000fea000383ffff */
.L_x_72:
[----:B------:R-:W-:Y:S05]  /*34e0*/  BSYNC.RECONVERGENT B0 ;  /* 0x0000000000007941 */ /* 0x000fea0003800200 */
.L_x_71:
[----:B------:R-:W-:Y:S05]  /*34f0*/  @!P0 BRA `(.L_x_70) ;  /* 0x0000000000fc8947 */ /* 0x000fea0003800000 */
[----:B------:R-:W-:Y:S01]  /*3500*/  ISETP.GE.U32.AND P0, PT, R6, 0x8, PT ;  /* 0x000000080600780c */ /* 0x000fe20003f06070 */
[----:B------:R-:W-:Y:S01]  /*3510*/  BSSY.RECONVERGENT B0, `(.L_x_74) ;  /* 0x0000019000007945 */ /* 0x000fe20003800200 */
[----:B0--3--:R-:W-:-:S04]  /*3520*/  LOP3.LUT R12, R3, 0x7, RZ, 0xc0, !PT ;  /* 0x00000007030c7812 */ /* 0x009fc800078ec0ff */
[----:B------:R-:W-:-:S07]  /*3530*/  ISETP.NE.AND P1, PT, R12, RZ, PT ;  /* 0x000000ff0c00720c */ /* 0x000fce0003f25270 */
[----:B------:R-:W-:Y:S06]  /*3540*/  @!P0 BRA `(.L_x_75) ;  /* 0x0000000000548947 */ /* 0x000fec0003800000 */
[----:B------:R-:W-:Y:S01]  /*3550*/  IMAD.WIDE.U32 R8, R7, 0x4, R4 ;  /* 0x0000000407087825 */ /* 0x000fe200078e0004 */
[----:B--2---:R-:W0:Y:S04]  /*3560*/  LDC.64 R10, c[0x0][0x380] ;  /* 0x0000e000ff0a7b82 */ /* 0x004e280000000a00 */
[----:B------:R-:W2:Y:S01]  /*3570*/  LD.E R13, desc[UR36][R8.64] ;  /* 0x00000024080d7980 */ /* 0x000ea2000c101900 */
[----:B------:R-:W-:-:S05]  /*3580*/  IADD3 R15, PT, PT, R2, R7, RZ ;  /* 0x00000007020f7210 */ /* 0x000fca0007ffe0ff */
[----:B0-----:R-:W-:-:S05]  /*3590*/  IMAD.WIDE R10, R15, 0x4, R10 ;  /* 0x000000040f0a7825 */ /* 0x001fca00078e020a */
[----:B--2---:R0:W-:Y:S04]  /*35a0*/  STG.E desc[UR36][R10.64], R13 ;  /* 0x0000000d0a007986 */ /* 0x0041e8000c101924 */
[----:B------:R-:W2:Y:S04]  /*35b0*/  LD.E R15, desc[UR36][R8.64+0x4] ;  /* 0x00000424080f7980 */ /* 0x000ea8000c101900 */
        /* <DEDUP_REMOVED lines=9> */
[----:B0-----:R-:W2:Y:S04]  /*3650*/  LD.E R13, desc[UR36][R8.64+0x18] ;  /* 0x00001824080d7980 */ /* 0x001ea8000c101900 */
[----:B--2---:R3:W-:Y:S04]  /*3660*/  STG.E desc[UR36][R10.64+0x18], R13 ;  /* 0x0000180d0a007986 */ /* 0x0047e8000c101924 */
[----:B-1----:R-:W2:Y:S01]  /*3670*/  LD.E R15, desc[UR36][R8.64+0x1c] ;  /* 0x00001c24080f7980 */ /* 0x002ea2000c101900 */
[----:B------:R-:W-:-:S03]  /*3680*/  VIADD R7, R7, 0x8 ;  /* 0x0000000807077836 */ /* 0x000fc60000000000 */
[----:B--2---:R3:W-:Y:S04]  /*3690*/  STG.E desc[UR36][R10.64+0x1c], R15 ;  /* 0x00001c0f0a007986 */ /* 0x0047e8000c101924 */
.L_x_75:
[----:B------:R-:W-:Y:S05]  /*36a0*/  BSYNC.RECONVERGENT B0 ;  /* 0x0000000000007941 */ /* 0x000fea0003800200 */
.L_x_74:
[----:B------:R-:W-:Y:S05]  /*36b0*/  @!P1 BRA `(.L_x_70) ;  /* 0x00000000008c9947 */ /* 0x000fea0003800000 */
[----:B------:R-:W-:Y:S01]  /*36c0*/  ISETP.GE.U32.AND P0, PT, R12, 0x4, PT ;  /* 0x000000040c00780c */ /* 0x000fe20003f06070 */
[----:B------:R-:W-:Y:S01]  /*36d0*/  BSSY.RECONVERGENT B0, `(.L_x_76) ;  /* 0x0000011000007945 */ /* 0x000fe20003800200 */
[----:B------:R-:W-:-:S04]  /*36e0*/  LOP3.LUT R0, R3, 0x3, RZ, 0xc0, !PT ;  /* 0x0000000303007812 */ /* 0x000fc800078ec0ff */
[----:B------:R-:W-:-:S07]  /*36f0*/  ISETP.NE.AND P1, PT, R0, RZ, PT ;  /* 0x000000ff0000720c */ /* 0x000fce0003f25270 */
[----:B------:R-:W-:Y:S06]  /*3700*/  @!P0 BRA `(.L_x_77) ;  /* 0x0000000000348947 */ /* 0x000fec0003800000 */
[----:B------:R-:W-:Y:S01]  /*3710*/  IMAD.WIDE.U32 R8, R7, 0x4, R4 ;  /* 0x0000000407087825 */ /* 0x000fe200078e0004 */
[----:B--23--:R-:W0:Y:S04]  /*3720*/  LDC.64 R10, c[0x0][0x380] ;  /* 0x0000e000ff0a7b82 */ /* 0x00ce280000000a00 */
[----:B------:R-:W2:Y:S01]  /*3730*/  LD.E R3, desc[UR36][R8.64] ;  /* 0x0000002408037980 */ /* 0x000ea2000c101900 */
[----:B------:R-:W-:-:S04]  /*3740*/  IMAD.IADD R13, R2, 0x1, R7 ;  /* 0x00000001020d7824 */ /* 0x000fc800078e0207 */
[----:B0-----:R-:W-:-:S05]  /*3750*/  IMAD.WIDE R10, R13, 0x4, R10 ;  /* 0x000000040d0a7825 */ /* 0x001fca00078e020a */
[----:B--2---:R0:W-:Y:S04]  /*3760*/  STG.E desc[UR36][R10.64], R3 ;  /* 0x000000030a007986 */ /* 0x0041e8000c101924 */
[----:B------:R-:W2:Y:S04]  /*3770*/  LD.E R13, desc[UR36][R8.64+0x4] ;  /* 0x00000424080d7980 */ /* 0x000ea8000c101900 */
[----:B--2---:R0:W-:Y:S04]  /*3780*/  STG.E desc[UR36][R10.64+0x4], R13 ;  /* 0x0000040d0a007986 */ /* 0x0041e8000c101924 */
[----:B------:R-:W2:Y:S04]  /*3790*/  LD.E R15, desc[UR36][R8.64+0x8] ;  /* 0x00000824080f7980 */ /* 0x000ea8000c101900 */
[----:B--2---:R0:W-:Y:S04]  /*37a0*/  STG.E desc[UR36][R10.64+0x8], R15 ;  /* 0x0000080f0a007986 */ /* 0x0041e8000c101924 */
[----:B------:R-:W2:Y:S01]  /*37b0*/  LD.E R17, desc[UR36][R8.64+0xc] ;  /* 0x00000c2408117980 */ /* 0x000ea2000c101900 */
[----:B------:R-:W-:-:S03]  /*37c0*/  IADD3 R7, PT, PT, R7, 0x4, RZ ;  /* 0x0000000407077810 */ /* 0x000fc60007ffe0ff */
[----:B--2---:R0:W-:Y:S04]  /*37d0*/  STG.E desc[UR36][R10.64+0xc], R17 ;  /* 0x00000c110a007986 */ /* 0x0041e8000c101924 */
.L_x_77:
[----:B------:R-:W-:Y:S05]  /*37e0*/  BSYNC.RECONVERGENT B0 ;  /* 0x0000000000007941 */ /* 0x000fea0003800200 */
.L_x_76:
[----:B------:R-:W-:Y:S05]  /*37f0*/  @!P1 BRA `(.L_x_70) ;  /* 0x00000000003c9947 */ /* 0x000fea0003800000 */
[----:B------:R-:W1:Y:S01]  /*3800*/  LDC.64 R8, c[0x0][0x380] ;  /* 0x0000e000ff087b82 */ /* 0x000e620000000a00 */
[----:B------:R-:W-:Y:S01]  /*3810*/  IMAD.WIDE.U32 R4, R7, 0x4, R4 ;  /* 0x0000000407047825 */ /* 0x000fe200078e0004 */
[----:B------:R-:W-:-:S03]  /*3820*/  IADD3 R0, PT, PT, -R0, RZ, RZ ;  /* 0x000000ff00007210 */ /* 0x000fc60007ffe1ff */
[----:B------:R-:W-:Y:S02]  /*3830*/  IMAD.IADD R7, R2, 0x1, R7 ;  /* 0x0000000102077824 */ /* 0x000fe400078e0207 */
[----:B0-23--:R-:W-:-:S07]  /*3840*/  IMAD.MOV.U32 R11, RZ, RZ, R5 ;  /* 0x000000ffff0b7224 */ /* 0x00dfce00078e0005 */
.L_x_78:
[----:B----4-:R-:W-:-:S06]  /*3850*/  IMAD.MOV.U32 R5, RZ, RZ, R11 ;  /* 0x000000ffff057224 */ /* 0x010fcc00078e000b */
[----:B------:R0:W2:Y:S01]  /*3860*/  LD.E R5, desc[UR36][R4.64] ;  /* 0x0000002404057980 */ /* 0x0000a2000c101900 */
[C---:B-1----:R-:W-:Y:S01]  /*3870*/  IMAD.WIDE R2, R7.reuse, 0x4, R8 ;  /* 0x0000000407027825 */ /* 0x042fe200078e0208 */
[----:B------:R-:W-:-:S03]  /*3880*/  IADD3 R7, PT, PT, R7, 0x1, RZ ;  /* 0x0000000107077810 */ /* 0x000fc60007ffe0ff */
[----:B------:R-:W-:-:S05]  /*3890*/  VIADD R0, R0, 0x1 ;  /* 0x0000000100007836 */ /* 0x000fca0000000000 */
[----:B------:R-:W-:Y:S02]  /*38a0*/  ISETP.NE.AND P0, PT, R0, RZ, PT ;  /* 0x000000ff0000720c */ /* 0x000fe40003f05270 */
[----:B0-----:R-:W-:-:S05]  /*38b0*/  IADD3 R4, P1, PT, R4, 0x4, RZ ;  /* 0x0000000404047810 */ /* 0x001fca0007f3e0ff */
[----:B------:R-:W-:Y:S01]  /*38c0*/  IMAD.X R11, RZ, RZ, R11, P1 ;  /* 0x000000ffff0b7224 */ /* 0x000fe200008e060b */
[----:B--2---:R4:W-:Y:S05]  /*38d0*/  STG.E desc[UR36][R2.64], R5 ;  /* 0x0000000502007986 */ /* 0x0049ea000c101924 */
[----:B------:R-:W-:Y:S05]  /*38e0*/  @P0 BRA `(.L_x_78) ;  /* 0xfffffffc00d80947 */ /* 0x000fea000383ffff */
.L_x_70:
[----:B------:R-:W-:Y:S05]  /*38f0*/  WARPSYNC.ALL ;  /* 0x0000000000007948 */ /* 0x000fea0003800000 */
[----:B------:R-:W-:Y:S06]  /*3900*/  BAR.SYNC.DEFER_BLOCKING 0x0 ;  /* 0x0000000000007b1d */ /* 0x000fec0000010000 */
[----:B------:R-:W-:Y:S05]  /*3910*/  EXIT ;  /* 0x000000000000794d */ /* 0x000fea0003800000 */
.L_x_79:
        /* <DEDUP_REMOVED lines=14> */
.L_x_82:


//--------------------- .nv.shared.reserved.0     --------------------------
	.section	.nv.shared.reserved.0,"aw",@nobits
	.weak		__nv_reservedSMEM_offset_0_alias
	.size		__nv_reservedSMEM_offset_0_alias, 0, 64
	.other		__nv_reservedSMEM_offset_0_alias,@"STO_CUDA_RESERVED_SHARED STV_DEFAULT"
__nv_reservedSMEM_offset_0_alias:
	.zero		0
	.zero		64


//--------------------- .nv.global                --------------------------
	.section	.nv.global,"aw",@nobits
.nv.global:
	.type		_ZN34_INTERNAL_0b64636f_4_k_cu_9b365f426thrust24THRUST_300001_SM_1000_NS12placeholders2_8E,@object
	.size		_ZN34_INTERNAL_0b64636f_4_k_cu_9b365f426thrust24THRUST_300001_SM_1000_NS12placeholders2_8E,(_ZN34_INTERNAL_0b64636f_4_k_cu_9b365f424cuda3std3__436_GLOBAL__N__0b64636f_4_k_cu_9b365f426ignoreE - _ZN34_INTERNAL_0b64636f_4_k_cu_9b365f426thrust24THRUST_300001_SM_1000_NS12placeholders2_8E)
_ZN34_INTERNAL_0b64636f_4_k_cu_9b365f426thrust24THRUST_300001_SM_1000_NS12placeholders2_8E:
	.zero		1
	.type		_ZN34_INTERNAL_0b64636f_4_k_cu_9b365f424cuda3std3__436_GLOBAL__N__0b64636f_4_k_cu_9b365f426ignoreE,@object
	.size		_ZN34_INTERNAL_0b64636f_4_k_cu_9b365f424cuda3std3__436_GLOBAL__N__0b64636f_4_k_cu_9b365f426ignoreE,(_ZN34_INTERNAL_0b64636f_4_k_cu_9b365f424cuda3std6ranges3__45__cpo4dataE - _ZN34_INTERNAL_0b64636f_4_k_cu_9b365f424cuda3std3__436_GLOBAL__N__0b64636f_4_k_cu_9b365f426ignoreE)
_ZN34_INTERNAL_0b64636f_4_k_cu_9b365f424cuda3std3__436_GLOBAL__N__0b64636f_4_k_cu_9b365f426ignoreE:
	.zero		1
	.type		_ZN34_INTERNAL_0b64636f_4_k_cu_9b365f424cuda3std6ranges3__45__cpo4dataE,@object
	.size		_ZN34_INTERNAL_0b64636f_4_k_cu_9b365f424cuda3std6ranges3__45__cpo4dataE,(_ZN34_INTERNAL_0b64636f_4_k_cu_9b365f426thrust24THRUST_300001_SM_1000_NS6system3cpp3parE - _ZN34_INTERNAL_0b64636f_4_k_cu_9b365f424cuda3std6ranges3__45__cpo4dataE)
_ZN34_INTERNAL_0b64636f_4_k_cu_9b365f424cuda3std6ranges3__45__cpo4dataE:
	.zero		1
	.type		_ZN34_INTERNAL_0b64636f_4_k_cu_9b365f426thrust24THRUST_300001_SM_1000_NS6system3cpp3parE,@object
	.size		_ZN34_INTERNAL_0b64636f_4_k_cu_9b365f426thrust24THRUST_300001_SM_1000_NS6system3cpp3parE,(_ZN34_INTERNAL_0b64636f_4_k_cu_9b365f424cuda3std3__45__cpo5beginE - _ZN34_INTERNAL_0b64636f_4_k_cu_9b365f426thrust24THRUST_300001_SM_1000_NS6system3cpp3parE)
_ZN34_INTERNAL_0b64636f_4_k_cu_9b365f426thrust24THRUST_300001_SM_1000_NS6system3cpp3parE:
	.zero		1
	.type		_ZN34_INTERNAL_0b64636f_4_k_cu_9b365f424cuda3std3__45__cpo5beginE,@object
	.size		_ZN34_INTERNAL_0b64636f_4_k_cu_9b365f424cuda3std3__45__cpo5beginE,(_ZN34_INTERNAL_0b64636f_4_k_cu_9b365f424cuda3std6ranges3__45__cpo5beginE - _ZN34_INTERNAL_0b64636f_4_k_cu_9b365f424cuda3std3__45__cpo5beginE)
_ZN34_INTERNAL_0b64636f_4_k_cu_9b365f424cuda3std3__45__cpo5beginE:
	.zero		1
	.type		_ZN34_INTERNAL_0b64636f_4_k_cu_9b365f424cuda3std6ranges3__45__cpo5beginE,@object
	.size		_ZN34_INTERNAL_0b64636f_4_k_cu_9b365f424cuda3std6ranges3__45__cpo5beginE,(_ZN34_INTERNAL_0b64636f_4_k_cu_9b365f426thrust24THRUST_300001_SM_1000_NS6deviceE - _ZN34_INTERNAL_0b64636f_4_k_cu_9b365f424cuda3std6ranges3__45__cpo5beginE)
_ZN34_INTERNAL_0b64636f_4_k_cu_9b365f424cuda3std6ranges3__45__cpo5beginE:
	.zero		1
	.type		_ZN34_INTERNAL_0b64636f_4_k_cu_9b365f426thrust24THRUST_300001_SM_1000_NS6deviceE,@object
	.size		_ZN34_INTERNAL_0b64636f_4_k_cu_9b365f426thrust24THRUST_300001_SM_1000_NS6deviceE,(_ZN34_INTERNAL_0b64636f_4_k_cu_9b365f424cuda3std3__47nulloptE - _ZN34_INTERNAL_0b64636f_4_k_cu_9b365f426thrust24THRUST_300001_SM_1000_NS6deviceE)
_ZN34_INTERNAL_0b64636f_4_k_cu_9b365f426thrust24THRUST_300001_SM_1000_NS6deviceE:
	.zero		1
	.type		_ZN34_INTERNAL_0b64636f_4_k_cu_9b365f424cuda3std3__47nulloptE,@object
	.size		_ZN34_INTERNAL_0b64636f_4_k_cu_9b365f424cuda3std3__47nulloptE,(_ZN34_INTERNAL_0b64636f_4_k_cu_9b365f424cuda3std6ranges3__45__cpo8distanceE - _ZN34_INTERNAL_0b64636f_4_k_cu_9b365f424cuda3std3__47nulloptE)
_ZN34_INTERNAL_0b64636f_4_k_cu_9b365f424cuda3std3__47nulloptE:
	.zero		1
	.type		_ZN34_INTERNAL_0b64636f_4_k_cu_9b365f424cuda3std6ranges3__45__cpo8distanceE,@object
	.size		_ZN34_INTERNAL_0b64636f_4_k_cu_9b365f424cuda3std6ranges3__45__cpo8distanceE,(_ZN34_INTERNAL_0b64636f_4_k_cu_9b365f426thrust24THRUST_300001_SM_1000_NS12placeholders2_4E - _ZN34_INTERNAL_0b64636f_4_k_cu_9b365f424cuda3std6ranges3__45__cpo8distanceE)
_ZN34_INTERNAL_0b64636f_4_k_cu_9b365f424cuda3std6ranges3__45__cpo8distanceE:
	.zero		1
	.type		_ZN34_INTERNAL_0b64636f_4_k_cu_9b365f426thrust24THRUST_300001_SM_1000_NS12placeholders2_4E,@object
	.size		_ZN34_INTERNAL_0b64636f_4_k_cu_9b365f426thrust24THRUST_300001_SM_1000_NS12placeholders2_4E,(_ZN34_INTERNAL_0b64636f_4_k_cu_9b365f424cuda3std3__45__cpo6rbeginE - _ZN34_INTERNAL_0b64636f_4_k_cu_9b365f426thrust24THRUST_300001_SM_1000_NS12placeholders2_4E)
_ZN34_INTERNAL_0b64636f_4_k_cu_9b365f426thrust24THRUST_300001_SM_1000_NS12placeholders2_4E:
	.zero		1
	.type		_ZN34_INTERNAL_0b64636f_4_k_cu_9b365f424cuda3std3__45__cpo6rbeginE,@object
	.size		_ZN34_INTERNAL_0b64636f_4_k_cu_9b365f424cuda3std3__45__cpo6rbeginE,(_ZN34_INTERNAL_0b64636f_4_k_cu_9b365f424cuda3std6ranges3__45__cpo7advanceE - _ZN34_INTERNAL_0b64636f_4_k_cu_9b365f424cuda3std3__45__cpo6rbeginE)
_ZN34_INTERNAL_0b64636f_4_k_cu_9b365f424cuda3std3__45__cpo6rbeginE:
	.zero		1
	.type		_ZN34_INTERNAL_0b64636f_4_k_cu_9b365f424cuda3std6ranges3__45__cpo7advanceE,@object
	.size		_ZN34_INTERNAL_0b64636f_4_k_cu_9b365f424cuda3std6ranges3__45__cpo7advanceE,(_ZN34_INTERNAL_0b64636f_4_k_cu_9b365f426thrust24THRUST_300001_SM_1000_NS12placeholders3_10E - _ZN34_INTERNAL_0b64636f_4_k_cu_9b365f424cuda3std6ranges3__45__cpo7advanceE)
_ZN34_INTERNAL_0b64636f_4_k_cu_9b365f424cuda3std6ranges3__45__cpo7advanceE:
	.zero		1
	.type		_ZN34_INTERNAL_0b64636f_4_k_cu_9b365f426thrust24THRUST_300001_SM_1000_NS12placeholders3_10E,@object
	.size		_ZN34_INTERNAL_0b64636f_4_k_cu_9b365f426thrust24THRUST_300001_SM_1000_NS12placeholders3_10E,(_ZN34_INTERNAL_0b64636f_4_k_cu_9b365f424cuda3std3__48in_placeE - _ZN34_INTERNAL_0b64636f_4_k_cu_9b365f426thrust24THRUST_300001_SM_1000_NS12placeholders3_10E)
_ZN34_INTERNAL_0b64636f_4_k_cu_9b365f426thrust24THRUST_300001_SM_1000_NS12placeholders3_10E:
	.zero		1
	.type		_ZN34_INTERNAL_0b64636f_4_k_cu_9b365f424cuda3std3__48in_placeE,@object
	.size		_ZN34_INTERNAL_0b64636f_4_k_cu_9b365f424cuda3std3__48in_placeE,(_ZN34_INTERNAL_0b64636f_4_k_cu_9b365f424cuda3std6ranges3__45__cpo4sizeE - _ZN34_INTERNAL_0b64636f_4_k_cu_9b365f424cuda3std3__48in_placeE)
_ZN34_INTERNAL_0b64636f_4_k_cu_9b365f424cuda3std3__48in_placeE:
	.zero		1
	.type		_ZN34_INTERNAL_0b64636f_4_k_cu_9b365f424cuda3std6ranges3__45__cpo4sizeE,@object
	.size		_ZN34_INTERNAL_0b64636f_4_k_cu_9b365f424cuda3std6ranges3__45__cpo4sizeE,(_ZN34_INTERNAL_0b64636f_4_k_cu_9b365f426thrust24THRUST_300001_SM_1000_NS12placeholders2_2E - _ZN34_INTERNAL_0b64636f_4_k_cu_9b365f424cuda3std6ranges3__45__cpo4sizeE)
_ZN34_INTERNAL_0b64636f_4_k_cu_9b365f424cuda3std6ranges3__45__cpo4sizeE:
	.zero		1
	.type		_ZN34_INTERNAL_0b64636f_4_k_cu_9b365f426thrust24THRUST_300001_SM_1000_NS12placeholders2_2E,@object
	.size		_ZN34_INTERNAL_0b64636f_4_k_cu_9b365f426thrust24THRUST_300001_SM_1000_NS12placeholders2_2E,(_ZN34_INTERNAL_0b64636f_4_k_cu_9b365f424cuda3std3__45__cpo6cbeginE - _ZN34_INTERNAL_0b64636f_4_k_cu_9b365f426thrust24THRUST_300001_SM_1000_NS12placeholders2_2E)
_ZN34_INTERNAL_0b64636f_4_k_cu_9b365f426thrust24THRUST_300001_SM_1000_NS12placeholders2_2E:
	.zero		1
	.type		_ZN34_INTERNAL_0b64636f_4_k_cu_9b365f424cuda3std3__45__cpo6cbeginE,@object
	.size		_ZN34_INTERNAL_0b64636f_4_k_cu_9b365f424cuda3std3__45__cpo6cbeginE,(_ZN34_INTERNAL_0b64636f_4_k_cu_9b365f424cuda3std6ranges3__45__cpo6cbeginE - _ZN34_INTERNAL_0b64636f_4_k_cu_9b365f424cuda3std3__45__cpo6cbeginE)
_ZN34_INTERNAL_0b64636f_4_k_cu_9b365f424cuda3std3__45__cpo6cbeginE:
	.zero		1
	.type		_ZN34_INTERNAL_0b64636f_4_k_cu_9b365f424cuda3std6ranges3__45__cpo6cbeginE,@object
	.size		_ZN34_INTERNAL_0b64636f_4_k_cu_9b365f424cuda3std6ranges3__45__cpo6cbeginE,(_ZN34_INTERNAL_0b64636f_4_k_cu_9b365f426thrust24THRUST_300001_SM_1000_NS12placeholders2_6E - _ZN34_INTERNAL_0b64636f_4_k_cu_9b365f424cuda3std6ranges3__45__cpo6cbeginE)
_ZN34_INTERNAL_0b64636f_4_k_cu_9b365f424cuda3std6ranges3__45__cpo6cbeginE:
	.zero		1
	.type		_ZN34_INTERNAL_0b64636f_4_k_cu_9b365f426thrust24THRUST_300001_SM_1000_NS12placeholders2_6E,@object
	.size		_ZN34_INTERNAL_0b64636f_4_k_cu_9b365f426thrust24THRUST_300001_SM_1000_NS12placeholders2_6E,(_ZN34_INTERNAL_0b64636f_4_k_cu_9b365f424cuda3std3__45__cpo7crbeginE - _ZN34_INTERNAL_0b64636f_4_k_cu_9b365f426thrust24THRUST_300001_SM_1000_NS12placeholders2_6E)
_ZN34_INTERNAL_0b64636f_4_k_cu_9b365f426thrust24THRUST_300001_SM_1000_NS12placeholders2_6E:
	.zero		1
	.type		_ZN34_INTERNAL_0b64636f_4_k_cu_9b365f424cuda3std3__45__cpo7crbeginE,@object
	.size		_ZN34_INTERNAL_0b64636f_4_k_cu_9b365f424cuda3std3__45__cpo7crbeginE,(_ZN34_INTERNAL_0b64636f_4_k_cu_9b365f424cuda3std6ranges3__45__cpo4nextE - _ZN34_INTERNAL_0b64636f_4_k_cu_9b365f424cuda3std3__45__cpo7crbeginE)
_ZN34_INTERNAL_0b64636f_4_k_cu_9b365f424cuda3std3__45__cpo7crbeginE:
	.zero		1
	.type		_ZN34_INTERNAL_0b64636f_4_k_cu_9b365f424cuda3std6ranges3__45__cpo4nextE,@object
	.size		_ZN34_INTERNAL_0b64636f_4_k_cu_9b365f424cuda3std6ranges3__45__cpo4nextE,(_ZN34_INTERNAL_0b64636f_4_k_cu_9b365f424cuda3std6ranges3__45__cpo4swapE - _ZN34_INTERNAL_0b64636f_4_k_cu_9b365f424cuda3std6ranges3__45__cpo4nextE)
_ZN34_INTERNAL_0b64636f_4_k_cu_9b365f424cuda3std6ranges3__45__cpo4nextE:
	.zero		1
	.type		_ZN34_INTERNAL_0b64636f_4_k_cu_9b365f424cuda3std6ranges3__45__cpo4swapE,@object
	.size		_ZN34_INTERNAL_0b64636f_4_k_cu_9b365f424cuda3std6ranges3__45__cpo4swapE,(_ZN34_INTERNAL_0b64636f_4_k_cu_9b365f426thrust24THRUST_300001_SM_1000_NS8cuda_cub10par_nosyncE - _ZN34_INTERNAL_0b64636f_4_k_cu_9b365f424cuda3std6ranges3__45__cpo4swapE)
_ZN34_INTERNAL_0b64636f_4_k_cu_9b365f424cuda3std6ranges3__45__cpo4swapE:
	.zero		1
	.type		_ZN34_INTERNAL_0b64636f_4_k_cu_9b365f426thrust24THRUST_300001_SM_1000_NS8cuda_cub10par_nosyncE,@object
	.size		_ZN34_INTERNAL_0b64636f_4_k_cu_9b365f426thrust24THRUST_300001_SM_1000_NS8cuda_cub10par_nosyncE,(_ZN34_INTERNAL_0b64636f_4_k_cu_9b365f426thrust24THRUST_300001_SM_1000_NS3seqE - _ZN34_INTERNAL_0b64636f_4_k_cu_9b365f426thrust24THRUST_300001_SM_1000_NS8cuda_cub10par_nosyncE)
_ZN34_INTERNAL_0b64636f_4_k_cu_9b365f426thrust24THRUST_300001_SM_1000_NS8cuda_cub10par_nosyncE:
	.zero		1
	.type		_ZN34_INTERNAL_0b64636f_4_k_cu_9b365f426thrust24THRUST_300001_SM_1000_NS3seqE,@object
	.size		_ZN34_INTERNAL_0b64636f_4_k_cu_9b365f426thrust24THRUST_300001_SM_1000_NS3seqE,(_ZN34_INTERNAL_0b64636f_4_k_cu_9b365f424cuda3std3__420unreachable_sentinelE - _ZN34_INTERNAL_0b64636f_4_k_cu_9b365f426thrust24THRUST_300001_SM_1000_NS3seqE)
_ZN34_INTERNAL_0b64636f_4_k_cu_9b365f426thrust24THRUST_300001_SM_1000_NS3seqE:
	.zero		1
	.type		_ZN34_INTERNAL_0b64636f_4_k_cu_9b365f424cuda3std3__420unreachable_sentinelE,@object
	.size		_ZN34_INTERNAL_0b64636f_4_k_cu_9b365f424cuda3std3__420unreachable_sentinelE,(_ZN34_INTERNAL_0b64636f_4_k_cu_9b365f424cuda3std6ranges3__45__cpo5ssizeE - _ZN34_INTERNAL_0b64636f_4_k_cu_9b365f424cuda3std3__420unreachable_sentinelE)
_ZN34_INTERNAL_0b64636f_4_k_cu_9b365f424cuda3std3__420unreachable_sentinelE:
	.zero		1
	.type		_ZN34_INTERNAL_0b64636f_4_k_cu_9b365f424cuda3std6ranges3__45__cpo5ssizeE,@object
	.size		_ZN34_INTERNAL_0b64636f_4_k_cu_9b365f424cuda3std6ranges3__45__cpo5ssizeE,(_ZN34_INTERNAL_0b64636f_4_k_cu_9b365f426thrust24THRUST_300001_SM_1000_NS12placeholders2_3E - _ZN34_INTERNAL_0b64636f_4_k_cu_9b365f424cuda3std6ranges3__45__cpo5ssizeE)
_ZN34_INTERNAL_0b64636f_4_k_cu_9b365f424cuda3std6ranges3__45__cpo5ssizeE:
	.zero		1
	.type		_ZN34_INTERNAL_0b64636f_4_k_cu_9b365f426thrust24THRUST_300001_SM_1000_NS12placeholders2_3E,@object
	.size		_ZN34_INTERNAL_0b64636f_4_k_cu_9b365f426thrust24THRUST_300001_SM_1000_NS12placeholders2_3E,(_ZN34_INTERNAL_0b64636f_4_k_cu_9b365f424cuda3std3__45__cpo4cendE - _ZN34_INTERNAL_0b64636f_4_k_cu_9b365f426thrust24THRUST_300001_SM_1000_NS12placeholders2_3E)
_ZN34_INTERNAL_0b64636f_4_k_cu_9b365f426thrust24THRUST_300001_SM_1000_NS12placeholders2_3E:
	.zero		1
	.type		_ZN34_INTERNAL_0b64636f_4_k_cu_9b365f424cuda3std3__45__cpo4cendE,@object
	.size		_ZN34_INTERNAL_0b64636f_4_k_cu_9b365f424cuda3std3__45__cpo4cendE,(_ZN34_INTERNAL_0b64636f_4_k_cu_9b365f424cuda3std6ranges3__45__cpo4cendE - _ZN34_INTERNAL_0b64636f_4_k_cu_9b365f424cuda3std3__45__cpo4cendE)
_ZN34_INTERNAL_0b64636f_4_k_cu_9b365f424cuda3std3__45__cpo4cendE:
	.zero		1
	.type		_ZN34_INTERNAL_0b64636f_4_k_cu_9b365f424cuda3std6ranges3__45__cpo4cendE,@object
	.size		_ZN34_INTERNAL_0b64636f_4_k_cu_9b365f424cuda3std6ranges3__45__cpo4cendE,(_ZN34_INTERNAL_0b64636f_4_k_cu_9b365f426thrust24THRUST_300001_SM_1000_NS12placeholders2_7E - _ZN34_INTERNAL_0b64636f_4_k_cu_9b365f424cuda3std6ranges3__45__cpo4cendE)
_ZN34_INTERNAL_0b64636f_4_k_cu_9b365f424cuda3std6ranges3__45__cpo4cendE:
	.zero		1
	.type		_ZN34_INTERNAL_0b64636f_4_k_cu_9b365f426thrust24THRUST_300001_SM_1000_NS12placeholders2_7E,@object
	.size		_ZN34_INTERNAL_0b64636f_4_k_cu_9b365f426thrust24THRUST_300001_SM_1000_NS12placeholders2_7E,(_ZN34_INTERNAL_0b64636f_4_k_cu_9b365f424cuda3std3__45__cpo5crendE - _ZN34_INTERNAL_0b64636f_4_k_cu_9b365f426thrust24THRUST_300001_SM_1000_NS12placeholders2_7E)
_ZN34_INTERNAL_0b64636f_4_k_cu_9b365f426thrust24THRUST_300001_SM_1000_NS12placeholders2_7E:
	.zero		1
	.type		_ZN34_INTERNAL_0b64636f_4_k_cu_9b365f424cuda3std3__45__cpo5crendE,@object
	.size		_ZN34_INTERNAL_0b64636f_4_k_cu_9b365f424cuda3std3__45__cpo5crendE,(_ZN34_INTERNAL_0b64636f_4_k_cu_9b365f424cuda3std6ranges3__45__cpo4prevE - _ZN34_INTERNAL_0b64636f_4_k_cu_9b365f424cuda3std3__45__cpo5crendE)
_ZN34_INTERNAL_0b64636f_4_k_cu_9b365f424cuda3std3__45__cpo5crendE:
	.zero		1
	.type		_ZN34_INTERNAL_0b64636f_4_k_cu_9b365f424cuda3std6ranges3__45__cpo4prevE,@object
	.size		_ZN34_INTERNAL_0b64636f_4_k_cu_9b365f424cuda3std6ranges3__45__cpo4prevE,(_ZN34_INTERNAL_0b64636f_4_k_cu_9b365f424cuda3std6ranges3__45__cpo9iter_moveE - _ZN34_INTERNAL_0b64636f_4_k_cu_9b365f424cuda3std6ranges3__45__cpo4prevE)
_ZN34_INTERNAL_0b64636f_4_k_cu_9b365f424cuda3std6ranges3__45__cpo4prevE:
	.zero		1
	.type		_ZN34_INTERNAL_0b64636f_4_k_cu_9b365f424cuda3std6ranges3__45__cpo9iter_moveE,@object
	.size		_ZN34_INTERNAL_0b64636f_4_k_cu_9b365f424cuda3std6ranges3__45__cpo9iter_moveE,(_ZN34_INTERNAL_0b64636f_4_k_cu_9b365f426thrust24THRUST_300001_SM_1000_NS6system6detail10sequential3seqE - _ZN34_INTERNAL_0b64636f_4_k_cu_9b365f424cuda3std6ranges3__45__cpo9iter_moveE)
_ZN34_INTERNAL_0b64636f_4_k_cu_9b365f424cuda3std6ranges3__45__cpo9iter_moveE:
	.zero		1
	.type		_ZN34_INTERNAL_0b64636f_4_k_cu_9b365f426thrust24THRUST_300001_SM_1000_NS6system6detail10sequential3seqE,@object
	.size		_ZN34_INTERNAL_0b64636f_4_k_cu_9b365f426thrust24THRUST_300001_SM_1000_NS6system6detail10sequential3seqE,(_ZN34_INTERNAL_0b64636f_4_k_cu_9b365f426thrust24THRUST_300001_SM_1000_NS12placeholders2_9E - _ZN34_INTERNAL_0b64636f_4_k_cu_9b365f426thrust24THRUST_300001_SM_1000_NS6system6detail10sequential3seqE)
_ZN34_INTERNAL_0b64636f_4_k_cu_9b365f426thrust24THRUST_300001_SM_1000_NS6system6detail10sequential3seqE:
	.zero		1
	.type		_ZN34_INTERNAL_0b64636f_4_k_cu_9b365f426thrust24THRUST_300001_SM_1000_NS12placeholders2_9E,@object
	.size		_ZN34_INTERNAL_0b64636f_4_k_cu_9b365f426thrust24THRUST_300001_SM_1000_NS12placeholders2_9E,(_ZN34_INTERNAL_0b64636f_4_k_cu_9b365f424cuda3std3__419piecewise_constructE - _ZN34_INTERNAL_0b64636f_4_k_cu_9b365f426thrust24THRUST_300001_SM_1000_NS12placeholders2_9E)
_ZN34_INTERNAL_0b64636f_4_k_cu_9b365f426thrust24THRUST_300001_SM_1000_NS12placeholders2_9E:
	.zero		1
	.type		_ZN34_INTERNAL_0b64636f_4_k_cu_9b365f424cuda3std3__419piecewise_constructE,@object
	.size		_ZN34_INTERNAL_0b64636f_4_k_cu_9b365f424cuda3std3__419piecewise_constructE,(_ZN34_INTERNAL_0b64636f_4_k_cu_9b365f424cuda3std6ranges3__45__cpo5cdataE - _ZN34_INTERNAL_0b64636f_4_k_cu_9b365f424cuda3std3__419piecewise_constructE)
_ZN34_INTERNAL_0b64636f_4_k_cu_9b365f424cuda3std3__419piecewise_constructE:
	.zero		1
	.type		_ZN34_INTERNAL_0b64636f_4_k_cu_9b365f424cuda3std6ranges3__45__cpo5cdataE,@object
	.size		_ZN34_INTERNAL_0b64636f_4_k_cu_9b365f424cuda3std6ranges3__45__cpo5cdataE,(_ZN34_INTERNAL_0b64636f_4_k_cu_9b365f426thrust24THRUST_300001_SM_1000_NS12placeholders2_1E - _ZN34_INTERNAL_0b64636f_4_k_cu_9b365f424cuda3std6ranges3__45__cpo5cdataE)
_ZN34_INTERNAL_0b64636f_4_k_cu_9b365f424cuda3std6ranges3__45__cpo5cdataE:
	.zero		1
	.type		_ZN34_INTERNAL_0b64636f_4_k_cu_9b365f426thrust24THRUST_300001_SM_1000_NS12placeholders2_1E,@object
	.size		_ZN34_INTERNAL_0b64636f_4_k_cu_9b365f426thrust24THRUST_300001_SM_1000_NS12placeholders2_1E,(_ZN34_INTERNAL_0b64636f_4_k_cu_9b365f424cuda3std3__45__cpo3endE - _ZN34_INTERNAL_0b64636f_4_k_cu_9b365f426thrust24THRUST_300001_SM_1000_NS12placeholders2_1E)
_ZN34_INTERNAL_0b64636f_4_k_cu_9b365f426thrust24THRUST_300001_SM_1000_NS12placeholders2_1E:
	.zero		1
	.type		_ZN34_INTERNAL_0b64636f_4_k_cu_9b365f424cuda3std3__45__cpo3endE,@object
	.size		_ZN34_INTERNAL_0b64636f_4_k_cu_9b365f424cuda3std3__45__cpo3endE,(_ZN34_INTERNAL_0b64636f_4_k_cu_9b365f424cuda3std6ranges3__45__cpo3endE - _ZN34_INTERNAL_0b64636f_4_k_cu_9b365f424cuda3std3__45__cpo3endE)
_ZN34_INTERNAL_0b64636f_4_k_cu_9b365f424cuda3std3__45__cpo3endE:
	.zero		1
	.type		_ZN34_INTERNAL_0b64636f_4_k_cu_9b365f424cuda3std6ranges3__45__cpo3endE,@object
	.size		_ZN34_INTERNAL_0b64636f_4_k_cu_9b365f424cuda3std6ranges3__45__cpo3endE,(_ZN34_INTERNAL_0b64636f_4_k_cu_9b365f426thrust24THRUST_300001_SM_1000_NS12placeholders2_5E - _ZN34_INTERNAL_0b64636f_4_k_cu_9b365f424cuda3std6ranges3__45__cpo3endE)
_ZN34_INTERNAL_0b64636f_4_k_cu_9b365f424cuda3std6ranges3__45__cpo3endE:
	.zero		1
	.type		_ZN34_INTERNAL_0b64636f_4_k_cu_9b365f426thrust24THRUST_300001_SM_1000_NS12placeholders2_5E,@object
	.size		_ZN34_INTERNAL_0b64636f_4_k_cu_9b365f426thrust24THRUST_300001_SM_1000_NS12placeholders2_5E,(_ZN34_INTERNAL_0b64636f_4_k_cu_9b365f424cuda3std3__45__cpo4rendE - _ZN34_INTERNAL_0b64636f_4_k_cu_9b365f426thrust24THRUST_300001_SM_1000_NS12placeholders2_5E)
_ZN34_INTERNAL_0b64636f_4_k_cu_9b365f426thrust24THRUST_300001_SM_1000_NS12placeholders2_5E:
	.zero		1
	.type		_ZN34_INTERNAL_0b64636f_4_k_cu_9b365f424cuda3std3__45__cpo4rendE,@object
	.size		_ZN34_INTERNAL_0b64636f_4_k_cu_9b365f424cuda3std3__45__cpo4rendE,(_ZN34_INTERNAL_0b64636f_4_k_cu_9b365f424cuda3std6ranges3__45__cpo9iter_swapE - _ZN34_INTERNAL_0b64636f_4_k_cu_9b365f424cuda3std3__45__cpo4rendE)
_ZN34_INTERNAL_0b64636f_4_k_cu_9b365f424cuda3std3__45__cpo4rendE:
	.zero		1
	.type		_ZN34_INTERNAL_0b64636f_4_k_cu_9b365f424cuda3std6ranges3__45__cpo9iter_swapE,@object
	.size		_ZN34_INTERNAL_0b64636f_4_k_cu_9b365f424cuda3std6ranges3__45__cpo9iter_swapE,(_ZN34_INTERNAL_0b64636f_4_k_cu_9b365f424cuda3std3__48unexpectE - _ZN34_INTERNAL_0b64636f_4_k_cu_9b365f424cuda3std6ranges3__45__cpo9iter_swapE)
_ZN34_INTERNAL_0b64636f_4_k_cu_9b365f424cuda3std6ranges3__45__cpo9iter_swapE:
	.zero		1
	.type		_ZN34_INTERNAL_0b64636f_4_k_cu_9b365f424cuda3std3__48unexpectE,@object
	.size		_ZN34_INTERNAL_0b64636f_4_k_cu_9b365f424cuda3std3__48unexpectE,(_ZN34_INTERNAL_0b64636f_4_k_cu_9b365f426thrust24THRUST_300001_SM_1000_NS8cuda_cub3parE - _ZN34_INTERNAL_0b64636f_4_k_cu_9b365f424cuda3std3__48unexpectE)
_ZN34_INTERNAL_0b64636f_4_k_cu_9b365f424cuda3std3__48unexpectE:
	.zero		1
	.type		_ZN34_INTERNAL_0b64636f_4_k_cu_9b365f426thrust24THRUST_300001_SM_1000_NS8cuda_cub3parE,@object
	.size		_ZN34_INTERNAL_0b64636f_4_k_cu_9b365f426thrust24THRUST_300001_SM_1000_NS8cuda_cub3parE,(.L_29 - _ZN34_INTERNAL_0b64636f_4_k_cu_9b365f426thrust24THRUST_300001_SM_1000_NS8cuda_cub3parE)
_ZN34_INTERNAL_0b64636f_4_k_cu_9b365f426thrust24THRUST_300001_SM_1000_NS8cuda_cub3parE:
	.zero		1
.L_29:


//--------------------- .nv.constant0._ZN3cub18CUB_300001_SM_10006detail8for_each13static_kernelINS2_12policy_hub_t12policy_500_tEmN6thrust24THRUST_300001_SM_1000_NS8cuda_cub20__uninitialized_fill7functorINS7_10device_ptrIiEEiEEEEvT0_T1_ --------------------------
	.section	.nv.constant0._ZN3cub18CUB_300001_SM_10006detail8for_each13static_kernelINS2_12policy_hub_t12policy_500_tEmN6thrust24THRUST_300001_SM_1000_NS8cuda_cub20__uninitialized_fill7functorINS7_10device_ptrIiEEiEEEEvT0_T1_,"a",@progbits
	.sectionflags	@""
	.align	4
.nv.constant0._ZN3cub18CUB_300001_SM_10006detail8for_each13static_kernelINS2_12policy_hub_t12policy_500_tEmN6thrust24THRUST_300001_SM_1000_NS8cuda_cub20__uninitialized_fill7functorINS7_10device_ptrIiEEiEEEEvT0_T1_:
	.zero		920


//--------------------- .nv.constant0._ZN3cub18CUB_300001_SM_10006detail11EmptyKernelIvEEvv --------------------------
	.section	.nv.constant0._ZN3cub18CUB_300001_SM_10006detail11EmptyKernelIvEEvv,"a",@progbits
	.sectionflags	@""
	.align	4
.nv.constant0._ZN3cub18CUB_300001_SM_10006detail11EmptyKernelIvEEvv:
	.zero		896


//--------------------- .nv.constant0._Z4funcPiS_S_S_iiii --------------------------
	.section	.nv.constant0._Z4funcPiS_S_S_iiii,"a",@progbits
	.sectionflags	@""
	.align	4
.nv.constant0._Z4funcPiS_S_S_iiii:
	.zero		944


//--------------------- SYMBOLS --------------------------

	.type		.nv.reservedSmem.offset0,@object
	.size		.nv.reservedSmem.offset0,0x4
	.type		malloc,@function
